//
// Generated by NVIDIA NVVM Compiler
//
// Compiler Build ID: CL-36424714
// Cuda compilation tools, release 13.0, V13.0.88
// Based on NVVM 20.0.0
//

.version 9.0
.target sm_100
.address_size 64

	// .globl	_Z15grayscaleKernelP5PixelS0_ii

.visible .entry _Z15grayscaleKernelP5PixelS0_ii(
	.param .u64 .ptr .align 1 _Z15grayscaleKernelP5PixelS0_ii_param_0,
	.param .u64 .ptr .align 1 _Z15grayscaleKernelP5PixelS0_ii_param_1,
	.param .u32 _Z15grayscaleKernelP5PixelS0_ii_param_2,
	.param .u32 _Z15grayscaleKernelP5PixelS0_ii_param_3
)
{
	.reg .pred 	%p<4>;
	.reg .b16 	%rs<5>;
	.reg .b32 	%r<15>;
	.reg .b32 	%f<7>;
	.reg .b64 	%rd<8>;

	ld.param.u64 	%rd1, [_Z15grayscaleKernelP5PixelS0_ii_param_0];
	ld.param.u64 	%rd2, [_Z15grayscaleKernelP5PixelS0_ii_param_1];
	ld.param.u32 	%r3, [_Z15grayscaleKernelP5PixelS0_ii_param_2];
	ld.param.u32 	%r4, [_Z15grayscaleKernelP5PixelS0_ii_param_3];
	mov.u32 	%r6, %ctaid.x;
	mov.u32 	%r7, %ntid.x;
	mov.u32 	%r8, %tid.x;
	mad.lo.s32 	%r1, %r6, %r7, %r8;
	mov.u32 	%r9, %ctaid.y;
	mov.u32 	%r10, %ntid.y;
	mov.u32 	%r11, %tid.y;
	mad.lo.s32 	%r12, %r9, %r10, %r11;
	setp.ge.s32 	%p1, %r1, %r3;
	setp.ge.s32 	%p2, %r12, %r4;
	or.pred  	%p3, %p1, %p2;
	@%p3 bra 	$L__BB0_2;
	cvta.to.global.u64 	%rd3, %rd1;
	cvta.to.global.u64 	%rd4, %rd2;
	mad.lo.s32 	%r13, %r3, %r12, %r1;
	mul.wide.s32 	%rd5, %r13, 3;
	add.s64 	%rd6, %rd3, %rd5;
	ld.global.u8 	%rs1, [%rd6];
	cvt.rn.f32.u16 	%f1, %rs1;
	ld.global.u8 	%rs2, [%rd6+1];
	cvt.rn.f32.u16 	%f2, %rs2;
	mul.f32 	%f3, %f2, 0f3F1645A2;
	fma.rn.f32 	%f4, %f1, 0f3E991687, %f3;
	ld.global.u8 	%rs3, [%rd6+2];
	cvt.rn.f32.u16 	%f5, %rs3;
	fma.rn.f32 	%f6, %f5, 0f3DE978D5, %f4;
	cvt.rzi.u32.f32 	%r14, %f6;
	cvt.u16.u32 	%rs4, %r14;
	add.s64 	%rd7, %rd4, %rd5;
	st.global.u8 	[%rd7], %rs4;
	st.global.u8 	[%rd7+1], %rs4;
	st.global.u8 	[%rd7+2], %rs4;
$L__BB0_2:
	ret;

}
	// .globl	_Z10blurKernelP5PixelS0_iii
.visible .entry _Z10blurKernelP5PixelS0_iii(
	.param .u64 .ptr .align 1 _Z10blurKernelP5PixelS0_iii_param_0,
	.param .u64 .ptr .align 1 _Z10blurKernelP5PixelS0_iii_param_1,
	.param .u32 _Z10blurKernelP5PixelS0_iii_param_2,
	.param .u32 _Z10blurKernelP5PixelS0_iii_param_3,
	.param .u32 _Z10blurKernelP5PixelS0_iii_param_4
)
{
	.reg .pred 	%p<91>;
	.reg .b32 	%r<384>;
	.reg .b64 	%rd<38>;

	ld.param.u64 	%rd3, [_Z10blurKernelP5PixelS0_iii_param_0];
	ld.param.u32 	%r201, [_Z10blurKernelP5PixelS0_iii_param_2];
	ld.param.u32 	%r204, [_Z10blurKernelP5PixelS0_iii_param_3];
	ld.param.u32 	%r203, [_Z10blurKernelP5PixelS0_iii_param_4];
	cvta.to.global.u64 	%rd1, %rd3;
	mov.u32 	%r205, %ctaid.x;
	mov.u32 	%r206, %ntid.x;
	mov.u32 	%r207, %tid.x;
	mad.lo.s32 	%r1, %r205, %r206, %r207;
	mov.u32 	%r208, %ctaid.y;
	mov.u32 	%r209, %ntid.y;
	mov.u32 	%r210, %tid.y;
	mad.lo.s32 	%r211, %r208, %r209, %r210;
	setp.ge.s32 	%p2, %r1, %r201;
	setp.ge.s32 	%p3, %r211, %r204;
	or.pred  	%p4, %p2, %p3;
	@%p4 bra 	$L__BB1_42;
	neg.s32 	%r3, %r203;
	shl.b32 	%r213, %r203, 1;
	and.b32  	%r214, %r213, -8;
	neg.s32 	%r4, %r214;
	sub.s32 	%r7, %r211, %r203;
	mad.lo.s32 	%r215, %r201, %r7, %r201;
	add.s32 	%r5, %r1, %r215;
	shl.b32 	%r6, %r201, 3;
	add.s32 	%r216, %r7, 2;
	mad.lo.s32 	%r8, %r201, %r216, %r1;
	add.s32 	%r217, %r7, 3;
	mad.lo.s32 	%r9, %r201, %r217, %r1;
	add.s32 	%r218, %r7, 4;
	mad.lo.s32 	%r10, %r201, %r218, %r1;
	add.s32 	%r219, %r7, 5;
	mad.lo.s32 	%r11, %r201, %r219, %r1;
	add.s32 	%r220, %r7, 6;
	mad.lo.s32 	%r12, %r201, %r220, %r1;
	add.s32 	%r221, %r7, 7;
	mad.lo.s32 	%r13, %r201, %r221, %r1;
	mov.b32 	%r342, 0;
	mov.u32 	%r289, %r3;
	mov.u32 	%r343, %r342;
	mov.u32 	%r344, %r342;
	mov.u32 	%r345, %r342;
$L__BB1_2:
	setp.lt.u32 	%p5, %r203, 4;
	add.s32 	%r19, %r289, %r1;
	setp.gt.s32 	%p6, %r19, -1;
	setp.lt.s32 	%p7, %r19, %r201;
	and.pred  	%p1, %p6, %p7;
	mov.u32 	%r362, %r3;
	@%p5 bra 	$L__BB1_22;
	sub.s32 	%r304, 3, %r203;
	add.s32 	%r302, %r5, %r289;
	add.s32 	%r300, %r8, %r289;
	add.s32 	%r299, %r9, %r289;
	add.s32 	%r298, %r10, %r289;
	add.s32 	%r297, %r11, %r289;
	add.s32 	%r296, %r12, %r289;
	add.s32 	%r295, %r13, %r289;
	mad.lo.s32 	%r222, %r201, %r7, %r1;
	add.s32 	%r294, %r222, %r289;
	mov.u32 	%r301, %r7;
	mov.u32 	%r303, %r4;
$L__BB1_4:
	.pragma "nounroll";
	setp.gt.s32 	%p8, %r301, -1;
	setp.lt.s32 	%p9, %r301, %r204;
	and.pred  	%p10, %p8, %p9;
	and.pred  	%p11, %p1, %p10;
	not.pred 	%p12, %p11;
	@%p12 bra 	$L__BB1_6;
	mul.wide.s32 	%rd4, %r294, 3;
	add.s64 	%rd5, %rd1, %rd4;
	ld.global.u8 	%r223, [%rd5];
	add.s32 	%r345, %r345, %r223;
	ld.global.u8 	%r224, [%rd5+1];
	add.s32 	%r344, %r344, %r224;
	ld.global.u8 	%r225, [%rd5+2];
	add.s32 	%r343, %r343, %r225;
	add.s32 	%r342, %r342, 1;
$L__BB1_6:
	add.s32 	%r226, %r301, 1;
	setp.gt.s32 	%p13, %r226, -1;
	setp.lt.s32 	%p14, %r226, %r204;
	and.pred  	%p15, %p13, %p14;
	and.pred  	%p16, %p1, %p15;
	not.pred 	%p17, %p16;
	@%p17 bra 	$L__BB1_8;
	mul.wide.s32 	%rd6, %r302, 3;
	add.s64 	%rd7, %rd1, %rd6;
	ld.global.u8 	%r227, [%rd7];
	add.s32 	%r345, %r345, %r227;
	ld.global.u8 	%r228, [%rd7+1];
	add.s32 	%r344, %r344, %r228;
	ld.global.u8 	%r229, [%rd7+2];
	add.s32 	%r343, %r343, %r229;
	add.s32 	%r342, %r342, 1;
$L__BB1_8:
	add.s32 	%r230, %r301, 2;
	setp.gt.s32 	%p18, %r230, -1;
	setp.lt.s32 	%p19, %r230, %r204;
	and.pred  	%p20, %p18, %p19;
	and.pred  	%p21, %p1, %p20;
	not.pred 	%p22, %p21;
	@%p22 bra 	$L__BB1_10;
	mul.wide.s32 	%rd8, %r300, 3;
	add.s64 	%rd9, %rd1, %rd8;
	ld.global.u8 	%r231, [%rd9];
	add.s32 	%r345, %r345, %r231;
	ld.global.u8 	%r232, [%rd9+1];
	add.s32 	%r344, %r344, %r232;
	ld.global.u8 	%r233, [%rd9+2];
	add.s32 	%r343, %r343, %r233;
	add.s32 	%r342, %r342, 1;
$L__BB1_10:
	add.s32 	%r234, %r301, 3;
	setp.gt.s32 	%p23, %r234, -1;
	setp.lt.s32 	%p24, %r234, %r204;
	and.pred  	%p25, %p23, %p24;
	and.pred  	%p26, %p1, %p25;
	not.pred 	%p27, %p26;
	@%p27 bra 	$L__BB1_12;
	mul.wide.s32 	%rd10, %r299, 3;
	add.s64 	%rd11, %rd1, %rd10;
	ld.global.u8 	%r235, [%rd11];
	add.s32 	%r345, %r345, %r235;
	ld.global.u8 	%r236, [%rd11+1];
	add.s32 	%r344, %r344, %r236;
	ld.global.u8 	%r237, [%rd11+2];
	add.s32 	%r343, %r343, %r237;
	add.s32 	%r342, %r342, 1;
$L__BB1_12:
	add.s32 	%r238, %r301, 4;
	setp.gt.s32 	%p28, %r238, -1;
	setp.lt.s32 	%p29, %r238, %r204;
	and.pred  	%p30, %p28, %p29;
	and.pred  	%p31, %p1, %p30;
	not.pred 	%p32, %p31;
	@%p32 bra 	$L__BB1_14;
	mul.wide.s32 	%rd12, %r298, 3;
	add.s64 	%rd13, %rd1, %rd12;
	ld.global.u8 	%r239, [%rd13];
	add.s32 	%r345, %r345, %r239;
	ld.global.u8 	%r240, [%rd13+1];
	add.s32 	%r344, %r344, %r240;
	ld.global.u8 	%r241, [%rd13+2];
	add.s32 	%r343, %r343, %r241;
	add.s32 	%r342, %r342, 1;
$L__BB1_14:
	add.s32 	%r242, %r301, 5;
	setp.gt.s32 	%p33, %r242, -1;
	setp.lt.s32 	%p34, %r242, %r204;
	and.pred  	%p35, %p33, %p34;
	and.pred  	%p36, %p1, %p35;
	not.pred 	%p37, %p36;
	@%p37 bra 	$L__BB1_16;
	mul.wide.s32 	%rd14, %r297, 3;
	add.s64 	%rd15, %rd1, %rd14;
	ld.global.u8 	%r243, [%rd15];
	add.s32 	%r345, %r345, %r243;
	ld.global.u8 	%r244, [%rd15+1];
	add.s32 	%r344, %r344, %r244;
	ld.global.u8 	%r245, [%rd15+2];
	add.s32 	%r343, %r343, %r245;
	add.s32 	%r342, %r342, 1;
$L__BB1_16:
	add.s32 	%r246, %r301, 6;
	setp.gt.s32 	%p38, %r246, -1;
	setp.lt.s32 	%p39, %r246, %r204;
	and.pred  	%p40, %p38, %p39;
	and.pred  	%p41, %p1, %p40;
	not.pred 	%p42, %p41;
	@%p42 bra 	$L__BB1_18;
	mul.wide.s32 	%rd16, %r296, 3;
	add.s64 	%rd17, %rd1, %rd16;
	ld.global.u8 	%r247, [%rd17];
	add.s32 	%r345, %r345, %r247;
	ld.global.u8 	%r248, [%rd17+1];
	add.s32 	%r344, %r344, %r248;
	ld.global.u8 	%r249, [%rd17+2];
	add.s32 	%r343, %r343, %r249;
	add.s32 	%r342, %r342, 1;
$L__BB1_18:
	add.s32 	%r250, %r301, 7;
	setp.gt.s32 	%p43, %r250, -1;
	setp.lt.s32 	%p44, %r250, %r204;
	and.pred  	%p45, %p43, %p44;
	and.pred  	%p46, %p1, %p45;
	not.pred 	%p47, %p46;
	@%p47 bra 	$L__BB1_20;
	mul.wide.s32 	%rd18, %r295, 3;
	add.s64 	%rd19, %rd1, %rd18;
	ld.global.u8 	%r251, [%rd19];
	add.s32 	%r345, %r345, %r251;
	ld.global.u8 	%r252, [%rd19+1];
	add.s32 	%r344, %r344, %r252;
	ld.global.u8 	%r253, [%rd19+2];
	add.s32 	%r343, %r343, %r253;
	add.s32 	%r342, %r342, 1;
$L__BB1_20:
	add.s32 	%r304, %r304, 8;
	add.s32 	%r303, %r303, 8;
	add.s32 	%r302, %r302, %r6;
	add.s32 	%r301, %r301, 8;
	add.s32 	%r300, %r300, %r6;
	add.s32 	%r299, %r299, %r6;
	add.s32 	%r298, %r298, %r6;
	add.s32 	%r297, %r297, %r6;
	add.s32 	%r296, %r296, %r6;
	add.s32 	%r295, %r295, %r6;
	add.s32 	%r294, %r294, %r6;
	setp.ne.s32 	%p48, %r303, 0;
	@%p48 bra 	$L__BB1_4;
	add.s32 	%r362, %r304, -3;
$L__BB1_22:
	shl.b32 	%r254, %r203, 1;
	and.b32  	%r255, %r254, 6;
	setp.lt.u32 	%p49, %r255, 3;
	@%p49 bra 	$L__BB1_32;
	add.s32 	%r125, %r362, %r211;
	setp.gt.s32 	%p50, %r125, -1;
	setp.lt.s32 	%p51, %r125, %r204;
	and.pred  	%p52, %p50, %p51;
	and.pred  	%p54, %p1, %p52;
	not.pred 	%p55, %p54;
	@%p55 bra 	$L__BB1_25;
	mad.lo.s32 	%r256, %r125, %r201, %r19;
	mul.wide.s32 	%rd20, %r256, 3;
	add.s64 	%rd21, %rd1, %rd20;
	ld.global.u8 	%r257, [%rd21];
	add.s32 	%r345, %r345, %r257;
	ld.global.u8 	%r258, [%rd21+1];
	add.s32 	%r344, %r344, %r258;
	ld.global.u8 	%r259, [%rd21+2];
	add.s32 	%r343, %r343, %r259;
	add.s32 	%r342, %r342, 1;
$L__BB1_25:
	add.s32 	%r134, %r125, 1;
	setp.gt.s32 	%p56, %r134, -1;
	setp.lt.s32 	%p57, %r134, %r204;
	and.pred  	%p58, %p56, %p57;
	and.pred  	%p59, %p1, %p58;
	not.pred 	%p60, %p59;
	@%p60 bra 	$L__BB1_27;
	mad.lo.s32 	%r260, %r134, %r201, %r19;
	mul.wide.s32 	%rd22, %r260, 3;
	add.s64 	%rd23, %rd1, %rd22;
	ld.global.u8 	%r261, [%rd23];
	add.s32 	%r345, %r345, %r261;
	ld.global.u8 	%r262, [%rd23+1];
	add.s32 	%r344, %r344, %r262;
	ld.global.u8 	%r263, [%rd23+2];
	add.s32 	%r343, %r343, %r263;
	add.s32 	%r342, %r342, 1;
$L__BB1_27:
	add.s32 	%r143, %r125, 2;
	setp.gt.s32 	%p61, %r143, -1;
	setp.lt.s32 	%p62, %r143, %r204;
	and.pred  	%p63, %p61, %p62;
	and.pred  	%p64, %p1, %p63;
	not.pred 	%p65, %p64;
	@%p65 bra 	$L__BB1_29;
	mad.lo.s32 	%r264, %r143, %r201, %r19;
	mul.wide.s32 	%rd24, %r264, 3;
	add.s64 	%rd25, %rd1, %rd24;
	ld.global.u8 	%r265, [%rd25];
	add.s32 	%r345, %r345, %r265;
	ld.global.u8 	%r266, [%rd25+1];
	add.s32 	%r344, %r344, %r266;
	ld.global.u8 	%r267, [%rd25+2];
	add.s32 	%r343, %r343, %r267;
	add.s32 	%r342, %r342, 1;
$L__BB1_29:
	add.s32 	%r152, %r125, 3;
	setp.gt.s32 	%p66, %r152, -1;
	setp.lt.s32 	%p67, %r152, %r204;
	and.pred  	%p68, %p66, %p67;
	and.pred  	%p69, %p1, %p68;
	not.pred 	%p70, %p69;
	@%p70 bra 	$L__BB1_31;
	mad.lo.s32 	%r268, %r152, %r201, %r19;
	mul.wide.s32 	%rd26, %r268, 3;
	add.s64 	%rd27, %rd1, %rd26;
	ld.global.u8 	%r269, [%rd27];
	add.s32 	%r345, %r345, %r269;
	ld.global.u8 	%r270, [%rd27+1];
	add.s32 	%r344, %r344, %r270;
	ld.global.u8 	%r271, [%rd27+2];
	add.s32 	%r343, %r343, %r271;
	add.s32 	%r342, %r342, 1;
$L__BB1_31:
	add.s32 	%r362, %r362, 4;
$L__BB1_32:
	and.b32  	%r272, %r203, 1;
	setp.eq.b32 	%p71, %r272, 1;
	not.pred 	%p72, %p71;
	@%p72 bra 	$L__BB1_38;
	add.s32 	%r167, %r362, %r211;
	setp.gt.s32 	%p73, %r167, -1;
	setp.lt.s32 	%p74, %r167, %r204;
	and.pred  	%p75, %p73, %p74;
	and.pred  	%p77, %p1, %p75;
	not.pred 	%p78, %p77;
	@%p78 bra 	$L__BB1_35;
	mad.lo.s32 	%r273, %r167, %r201, %r19;
	mul.wide.s32 	%rd28, %r273, 3;
	add.s64 	%rd29, %rd1, %rd28;
	ld.global.u8 	%r274, [%rd29];
	add.s32 	%r345, %r345, %r274;
	ld.global.u8 	%r275, [%rd29+1];
	add.s32 	%r344, %r344, %r275;
	ld.global.u8 	%r276, [%rd29+2];
	add.s32 	%r343, %r343, %r276;
	add.s32 	%r342, %r342, 1;
$L__BB1_35:
	add.s32 	%r176, %r167, 1;
	setp.gt.s32 	%p79, %r176, -1;
	setp.lt.s32 	%p80, %r176, %r204;
	and.pred  	%p81, %p79, %p80;
	and.pred  	%p82, %p1, %p81;
	not.pred 	%p83, %p82;
	@%p83 bra 	$L__BB1_37;
	mad.lo.s32 	%r277, %r176, %r201, %r19;
	mul.wide.s32 	%rd30, %r277, 3;
	add.s64 	%rd31, %rd1, %rd30;
	ld.global.u8 	%r278, [%rd31];
	add.s32 	%r345, %r345, %r278;
	ld.global.u8 	%r279, [%rd31+1];
	add.s32 	%r344, %r344, %r279;
	ld.global.u8 	%r280, [%rd31+2];
	add.s32 	%r343, %r343, %r280;
	add.s32 	%r342, %r342, 1;
$L__BB1_37:
	add.s32 	%r362, %r362, 2;
$L__BB1_38:
	add.s32 	%r191, %r362, %r211;
	setp.gt.s32 	%p84, %r191, -1;
	setp.lt.s32 	%p85, %r191, %r204;
	and.pred  	%p86, %p84, %p85;
	and.pred  	%p88, %p1, %p86;
	not.pred 	%p89, %p88;
	@%p89 bra 	$L__BB1_40;
	mad.lo.s32 	%r281, %r191, %r201, %r19;
	mul.wide.s32 	%rd32, %r281, 3;
	add.s64 	%rd33, %rd1, %rd32;
	ld.global.u8 	%r282, [%rd33];
	add.s32 	%r345, %r345, %r282;
	ld.global.u8 	%r283, [%rd33+1];
	add.s32 	%r344, %r344, %r283;
	ld.global.u8 	%r284, [%rd33+2];
	add.s32 	%r343, %r343, %r284;
	add.s32 	%r342, %r342, 1;
$L__BB1_40:
	add.s32 	%r200, %r289, 1;
	setp.ne.s32 	%p90, %r289, %r203;
	mov.u32 	%r289, %r200;
	@%p90 bra 	$L__BB1_2;
	ld.param.u64 	%rd37, [_Z10blurKernelP5PixelS0_iii_param_1];
	mad.lo.s32 	%r285, %r201, %r211, %r1;
	div.s32 	%r286, %r345, %r342;
	cvta.to.global.u64 	%rd34, %rd37;
	mul.wide.s32 	%rd35, %r285, 3;
	add.s64 	%rd36, %rd34, %rd35;
	st.global.u8 	[%rd36], %r286;
	div.s32 	%r287, %r344, %r342;
	st.global.u8 	[%rd36+1], %r287;
	div.s32 	%r288, %r343, %r342;
	st.global.u8 	[%rd36+2], %r288;
$L__BB1_42:
	ret;

}


// ===== COMPILED SASS (sm_100) =====

	.target	sm_100

	.elftype	@"ET_EXEC"


//--------------------- .note.nv.tkinfo           --------------------------
	.section	.note.nv.tkinfo,"",@"SHT_NOTE"
	.sectionflags	@"SHF_NOTE_NV_TKINFO"
	.tkinfo
        /*0018*/ 	.word	0x00000002
        /*0030*/ 	.string	""
        /*0030*/ 	.string	"ptxas"
        /*0030*/ 	.string	"Cuda compilation tools, release 13.0, V13.0.88"
        /*0030*/ 	.string	"Build cuda_13.0.r13.0/compiler.36424714_0"
        /*0030*/ 	.string	"-arch sm_100 -m 64 "



//--------------------- .note.nv.cuinfo           --------------------------
	.section	.note.nv.cuinfo,"",@"SHT_NOTE"
	.sectionflags	@"SHF_NOTE_NV_CUINFO"
        /*0018*/ 	.short	0x0002
        /*001a*/ 	.short	0x0064
        /*001c*/ 	.short	0x0082
	.zero		2


//--------------------- .nv.info                  --------------------------
	.section	.nv.info,"",@"SHT_CUDA_INFO"
	.align	4


	//----- nvinfo : EIATTR_REGCOUNT
	.align		4
        /*0000*/ 	.byte	0x04, 0x2f
        /*0002*/ 	.short	(.L_1 - .L_0)
	.align		4
.L_0:
        /*0004*/ 	.word	index@(_Z15grayscaleKernelP5PixelS0_ii)
        /*0008*/ 	.word	0x0000000e


	//----- nvinfo : EIATTR_FRAME_SIZE
	.align		4
.L_1:
        /*000c*/ 	.byte	0x04, 0x11
        /*000e*/ 	.short	(.L_3 - .L_2)
	.align		4
.L_2:
        /*0010*/ 	.word	index@(_Z15grayscaleKernelP5PixelS0_ii)
        /*0014*/ 	.word	0x00000000


	//----- nvinfo : EIATTR_REGCOUNT
	.align		4
.L_3:
        /*0018*/ 	.byte	0x04, 0x2f
        /*001a*/ 	.short	(.L_5 - .L_4)
	.align		4
.L_4:
        /*001c*/ 	.word	index@(_Z10blurKernelP5PixelS0_iii)
        /*0020*/ 	.word	0x00000020


	//----- nvinfo : EIATTR_FRAME_SIZE
	.align		4
.L_5:
        /*0024*/ 	.byte	0x04, 0x11
        /*0026*/ 	.short	(.L_7 - .L_6)
	.align		4
.L_6:
        /*0028*/ 	.word	index@(_Z10blurKernelP5PixelS0_iii)
        /*002c*/ 	.word	0x00000000


	//----- nvinfo : EIATTR_MIN_STACK_SIZE
	.align		4
.L_7:
        /*0030*/ 	.byte	0x04, 0x12
        /*0032*/ 	.short	(.L_9 - .L_8)
	.align		4
.L_8:
        /*0034*/ 	.word	index@(_Z10blurKernelP5PixelS0_iii)
        /*0038*/ 	.word	0x00000000


	//----- nvinfo : EIATTR_MIN_STACK_SIZE
	.align		4
.L_9:
        /*003c*/ 	.byte	0x04, 0x12
        /*003e*/ 	.short	(.L_11 - .L_10)
	.align		4
.L_10:
        /*0040*/ 	.word	index@(_Z15grayscaleKernelP5PixelS0_ii)
        /*0044*/ 	.word	0x00000000
.L_11:


//--------------------- .nv.compat                --------------------------
	.section	.nv.compat,"",@"SHT_CUDA_COMPAT_INFO"
	.align	4
        /*0000*/ 	.byte	0x02, 0x09, 0x00, 0x00, 0x02, 0x02, 0x01, 0x00, 0x02, 0x05, 0x05, 0x00, 0x03, 0x07, 0x01, 0x01
        /*0010*/ 	.byte	0x02, 0x03, 0x00, 0x00, 0x02, 0x06, 0x01, 0x00, 0x04, 0x0b, 0x08, 0x00, 0x09, 0x00, 0x00, 0x00
        /*0020*/ 	.byte	0x00, 0x00, 0x00, 0x00


//--------------------- .nv.info._Z10blurKernelP5PixelS0_iii --------------------------
	.section	.nv.info._Z10blurKernelP5PixelS0_iii,"",@"SHT_CUDA_INFO"
	.sectionflags	@""
	.align	4


	//----- nvinfo : EIATTR_CUDA_API_VERSION
	.align		4
        /*0000*/ 	.byte	0x04, 0x37
        /*0002*/ 	.short	(.L_13 - .L_12)
.L_12:
        /*0004*/ 	.word	0x00000082


	//----- nvinfo : EIATTR_KPARAM_INFO
	.align		4
.L_13:
        /*0008*/ 	.byte	0x04, 0x17
        /*000a*/ 	.short	(.L_15 - .L_14)
.L_14:
        /*000c*/ 	.word	0x00000000
        /*0010*/ 	.short	0x0004
        /*0012*/ 	.short	0x0018
        /*0014*/ 	.byte	0x00, 0xf0, 0x11, 0x00


	//----- nvinfo : EIATTR_KPARAM_INFO
	.align		4
.L_15:
        /*0018*/ 	.byte	0x04, 0x17
        /*001a*/ 	.short	(.L_17 - .L_16)
.L_16:
        /*001c*/ 	.word	0x00000000
        /*0020*/ 	.short	0x0003
        /*0022*/ 	.short	0x0014
        /*0024*/ 	.byte	0x00, 0xf0, 0x11, 0x00


	//----- nvinfo : EIATTR_KPARAM_INFO
	.align		4
.L_17:
        /*0028*/ 	.byte	0x04, 0x17
        /*002a*/ 	.short	(.L_19 - .L_18)
.L_18:
        /*002c*/ 	.word	0x00000000
        /*0030*/ 	.short	0x0002
        /*0032*/ 	.short	0x0010
        /*0034*/ 	.byte	0x00, 0xf0, 0x11, 0x00


	//----- nvinfo : EIATTR_KPARAM_INFO
	.align		4
.L_19:
        /*0038*/ 	.byte	0x04, 0x17
        /*003a*/ 	.short	(.L_21 - .L_20)
.L_20:
        /*003c*/ 	.word	0x00000000
        /*0040*/ 	.short	0x0001
        /*0042*/ 	.short	0x0008
        /*0044*/ 	.byte	0x00, 0xf5, 0x21, 0x00


	//----- nvinfo : EIATTR_KPARAM_INFO
	.align		4
.L_21:
        /*0048*/ 	.byte	0x04, 0x17
        /*004a*/ 	.short	(.L_23 - .L_22)
.L_22:
        /*004c*/ 	.word	0x00000000
        /*0050*/ 	.short	0x0000
        /*0052*/ 	.short	0x0000
        /*0054*/ 	.byte	0x00, 0xf5, 0x21, 0x00


	//----- nvinfo : EIATTR_SPARSE_MMA_MASK
	.align		4
.L_23:
        /*0058*/ 	.byte	0x03, 0x50
        /*005a*/ 	.short	0x0000


	//----- nvinfo : EIATTR_MAXREG_COUNT
	.align		4
        /*005c*/ 	.byte	0x03, 0x1b
        /*005e*/ 	.short	0x00ff


	//----- nvinfo : EIATTR_MERCURY_ISA_VERSION
	.align		4
        /*0060*/ 	.byte	0x03, 0x5f
        /*0062*/ 	.short	0x0101


	//----- nvinfo : EIATTR_VRC_CTA_INIT_COUNT
	.align		4
        /*0064*/ 	.byte	0x02, 0x4a
	.zero		1
	.zero		1


	//----- nvinfo : EIATTR_EXIT_INSTR_OFFSETS
	.align		4
        /*0068*/ 	.byte	0x04, 0x1c
        /*006a*/ 	.short	(.L_25 - .L_24)


	//   ....[0]....
.L_24:
        /*006c*/ 	.word	0x000000c0


	//   ....[1]....
        /*0070*/ 	.word	0x00001610


	//----- nvinfo : EIATTR_CRS_STACK_SIZE
	.align		4
.L_25:
        /*0074*/ 	.byte	0x04, 0x1e
        /*0076*/ 	.short	(.L_27 - .L_26)
.L_26:
        /*0078*/ 	.word	0x00000000


	//----- nvinfo : EIATTR_CBANK_PARAM_SIZE
	.align		4
.L_27:
        /*007c*/ 	.byte	0x03, 0x19
        /*007e*/ 	.short	0x001c


	//----- nvinfo : EIATTR_PARAM_CBANK
	.align		4
        /*0080*/ 	.byte	0x04, 0x0a
        /*0082*/ 	.short	(.L_29 - .L_28)
	.align		4
.L_28:
        /*0084*/ 	.word	index@(.nv.constant0._Z10blurKernelP5PixelS0_iii)
        /*0088*/ 	.short	0x0380
        /*008a*/ 	.short	0x001c


	//----- nvinfo : EIATTR_SW_WAR
	.align		4
.L_29:
        /*008c*/ 	.byte	0x04, 0x36
        /*008e*/ 	.short	(.L_31 - .L_30)
.L_30:
        /*0090*/ 	.word	0x00000008
.L_31:


//--------------------- .nv.info._Z15grayscaleKernelP5PixelS0_ii --------------------------
	.section	.nv.info._Z15grayscaleKernelP5PixelS0_ii,"",@"SHT_CUDA_INFO"
	.sectionflags	@""
	.align	4


	//----- nvinfo : EIATTR_CUDA_API_VERSION
	.align		4
        /*0000*/ 	.byte	0x04, 0x37
        /*0002*/ 	.short	(.L_33 - .L_32)
.L_32:
        /*0004*/ 	.word	0x00000082


	//----- nvinfo : EIATTR_KPARAM_INFO
	.align		4
.L_33:
        /*0008*/ 	.byte	0x04, 0x17
        /*000a*/ 	.short	(.L_35 - .L_34)
.L_34:
        /*000c*/ 	.word	0x00000000
        /*0010*/ 	.short	0x0003
        /*0012*/ 	.short	0x0014
        /*0014*/ 	.byte	0x00, 0xf0, 0x11, 0x00


	//----- nvinfo : EIATTR_KPARAM_INFO
	.align		4
.L_35:
        /*0018*/ 	.byte	0x04, 0x17
        /*001a*/ 	.short	(.L_37 - .L_36)
.L_36:
        /*001c*/ 	.word	0x00000000
        /*0020*/ 	.short	0x0002
        /*0022*/ 	.short	0x0010
        /*0024*/ 	.byte	0x00, 0xf0, 0x11, 0x00


	//----- nvinfo : EIATTR_KPARAM_INFO
	.align		4
.L_37:
        /*0028*/ 	.byte	0x04, 0x17
        /*002a*/ 	.short	(.L_39 - .L_38)
.L_38:
        /*002c*/ 	.word	0x00000000
        /*0030*/ 	.short	0x0001
        /*0032*/ 	.short	0x0008
        /*0034*/ 	.byte	0x00, 0xf5, 0x21, 0x00


	//----- nvinfo : EIATTR_KPARAM_INFO
	.align		4
.L_39:
        /*0038*/ 	.byte	0x04, 0x17
        /*003a*/ 	.short	(.L_41 - .L_40)
.L_40:
        /*003c*/ 	.word	0x00000000
        /*0040*/ 	.short	0x0000
        /*0042*/ 	.short	0x0000
        /*0044*/ 	.byte	0x00, 0xf5, 0x21, 0x00


	//----- nvinfo : EIATTR_SPARSE_MMA_MASK
	.align		4
.L_41:
        /*0048*/ 	.byte	0x03, 0x50
        /*004a*/ 	.short	0x0000


	//----- nvinfo : EIATTR_MAXREG_COUNT
	.align		4
        /*004c*/ 	.byte	0x03, 0x1b
        /*004e*/ 	.short	0x00ff


	//----- nvinfo : EIATTR_MERCURY_ISA_VERSION
	.align		4
        /*0050*/ 	.byte	0x03, 0x5f
        /*0052*/ 	.short	0x0101


	//----- nvinfo : EIATTR_VRC_CTA_INIT_COUNT
	.align		4
        /*0054*/ 	.byte	0x02, 0x4a
	.zero		1
	.zero		1


	//----- nvinfo : EIATTR_EXIT_INSTR_OFFSETS
	.align		4
        /*0058*/ 	.byte	0x04, 0x1c
        /*005a*/ 	.short	(.L_43 - .L_42)


	//   ....[0]....
.L_42:
        /*005c*/ 	.word	0x000000c0


	//   ....[1]....
        /*0060*/ 	.word	0x00000200


	//----- nvinfo : EIATTR_CBANK_PARAM_SIZE
	.align		4
.L_43:
        /*0064*/ 	.byte	0x03, 0x19
        /*0066*/ 	.short	0x0018


	//----- nvinfo : EIATTR_PARAM_CBANK
	.align		4
        /*0068*/ 	.byte	0x04, 0x0a
        /*006a*/ 	.short	(.L_45 - .L_44)
	.align		4
.L_44:
        /*006c*/ 	.word	index@(.nv.constant0._Z15grayscaleKernelP5PixelS0_ii)
        /*0070*/ 	.short	0x0380
        /*0072*/ 	.short	0x0018


	//----- nvinfo : EIATTR_SW_WAR
	.align		4
.L_45:
        /*0074*/ 	.byte	0x04, 0x36
        /*0076*/ 	.short	(.L_47 - .L_46)
.L_46:
        /*0078*/ 	.word	0x00000008
.L_47:


//--------------------- .nv.callgraph             --------------------------
	.section	.nv.callgraph,"",@"SHT_CUDA_CALLGRAPH"
	.align	4
	.sectionentsize	8
	.align		4
        /*0000*/ 	.word	0x00000000
	.align		4
        /*0004*/ 	.word	0xffffffff
	.align		4
        /*0008*/ 	.word	0x00000000
	.align		4
        /*000c*/ 	.word	0xfffffffe
	.align		4
        /*0010*/ 	.word	0x00000000
	.align		4
        /*0014*/ 	.word	0xfffffffd
	.align		4
        /*0018*/ 	.word	0x00000000
	.align		4
        /*001c*/ 	.word	0xfffffffc


//--------------------- .text._Z10blurKernelP5PixelS0_iii --------------------------
	.section	.text._Z10blurKernelP5PixelS0_iii,"ax",@progbits
	.align	128
        .global         _Z10blurKernelP5PixelS0_iii
        .type           _Z10blurKernelP5PixelS0_iii,@function
        .size           _Z10blurKernelP5PixelS0_iii,(.L_x_9 - _Z10blurKernelP5PixelS0_iii)
        .other          _Z10blurKernelP5PixelS0_iii,@"STO_CUDA_ENTRY STV_DEFAULT"
_Z10blurKernelP5PixelS0_iii:
.text._Z10blurKernelP5PixelS0_iii:
[----:B------:R-:W-:Y:S01]  /*0000*/  LDC R1, c[0x0][0x37c] ;  /* 0x0000df00ff017b82 */ /* 0x000fe20000000800 */
[----:B------:R-:W0:Y:S07]  /*0010*/  S2R R3, SR_TID.Y ;  /* 0x0000000000037919 */ /* 0x000e2e0000002200 */
[----:B------:R-:W1:Y:S01]  /*0020*/  LDC R5, c[0x0][0x360] ;  /* 0x0000d800ff057b82 */ /* 0x000e620000000800 */
[----:B------:R-:W2:Y:S01]  /*0030*/  LDCU.64 UR6, c[0x0][0x390] ;  /* 0x00007200ff0677ac */ /* 0x000ea20008000a00 */
[----:B------:R-:W1:Y:S06]  /*0040*/  S2R R0, SR_TID.X ;  /* 0x0000000000007919 */ /* 0x000e6c0000002100 */
[----:B------:R-:W0:Y:S08]  /*0050*/  S2UR UR5, SR_CTAID.Y ;  /* 0x00000000000579c3 */ /* 0x000e300000002600 */
[----:B------:R-:W0:Y:S08]  /*0060*/  LDC R4, c[0x0][0x364] ;  /* 0x0000d900ff047b82 */ /* 0x000e300000000800 */
[----:B------:R-:W1:Y:S01]  /*0070*/  S2UR UR4, SR_CTAID.X ;  /* 0x00000000000479c3 */ /* 0x000e620000002500 */
[----:B0-----:R-:W-:-:S05]  /*0080*/  IMAD R4, R4, UR5, R3 ;  /* 0x0000000504047c24 */ /* 0x001fca000f8e0203 */
[----:B--2---:R-:W-:Y:S01]  /*0090*/  ISETP.GE.AND P0, PT, R4, UR7, PT ;  /* 0x0000000704007c0c */ /* 0x004fe2000bf06270 */
[----:B-1----:R-:W-:-:S05]  /*00a0*/  IMAD R5, R5, UR4, R0 ;  /* 0x0000000405057c24 */ /* 0x002fca000f8e0200 */
[----:B------:R-:W-:-:S13]  /*00b0*/  ISETP.GE.OR P0, PT, R5, UR6, P0 ;  /* 0x0000000605007c0c */ /* 0x000fda0008706670 */
[----:B------:R-:W-:Y:S05]  /*00c0*/  @P0 EXIT ;  /* 0x000000000000094d */ /* 0x000fea0003800000 */
[----:B------:R-:W0:Y:S01]  /*00d0*/  LDCU UR5, c[0x0][0x398] ;  /* 0x00007300ff0577ac */ /* 0x000e220008000800 */
[----:B------:R-:W-:Y:S01]  /*00e0*/  IMAD.MOV.U32 R9, RZ, RZ, RZ ;  /* 0x000000ffff097224 */ /* 0x000fe200078e00ff */
[----:B------:R-:W-:Y:S01]  /*00f0*/  CS2R R2, SRZ ;  /* 0x0000000000027805 */ /* 0x000fe2000001ff00 */
[----:B------:R-:W1:Y:S01]  /*0100*/  LDCU.64 UR10, c[0x0][0x358] ;  /* 0x00006b00ff0a77ac */ /* 0x000e620008000a00 */
[----:B0-----:R-:W-:Y:S01]  /*0110*/  VIADD R6, R4, -UR5 ;  /* 0x8000000504067c36 */ /* 0x001fe20008000000 */
[----:B------:R-:W-:Y:S02]  /*0120*/  USHF.L.U32 UR4, UR5, 0x1, URZ ;  /* 0x0000000105047899 */ /* 0x000fe400080006ff */
[----:B------:R-:W-:Y:S01]  /*0130*/  UIADD3 UR5, UPT, UPT, -UR5, URZ, URZ ;  /* 0x000000ff05057290 */ /* 0x000fe2000fffe1ff */
[C---:B------:R-:W-:Y:S01]  /*0140*/  VIADD R0, R6.reuse, 0x6 ;  /* 0x0000000606007836 */ /* 0x040fe20000000000 */
[----:B------:R-:W-:Y:S01]  /*0150*/  IADD3 R8, PT, PT, R6, 0x7, RZ ;  /* 0x0000000706087810 */ /* 0x000fe20007ffe0ff */
[----:B------:R-:W-:-:S02]  /*0160*/  ULOP3.LUT UR4, UR4, 0xfffffff8, URZ, 0xc0, !UPT ;  /* 0xfffffff804047892 */ /* 0x000fc4000f8ec0ff */
[--C-:B------:R-:W-:Y:S02]  /*0170*/  IMAD R7, R0, UR6, R5.reuse ;  /* 0x0000000600077c24 */ /* 0x100fe4000f8e0205 */
[----:B------:R-:W-:Y:S01]  /*0180*/  IMAD R8, R8, UR6, R5 ;  /* 0x0000000608087c24 */ /* 0x000fe2000f8e0205 */
[----:B------:R-:W-:Y:S01]  /*0190*/  UIADD3 UR7, UPT, UPT, -UR4, URZ, URZ ;  /* 0x000000ff04077290 */ /* 0x000fe2000fffe1ff */
[----:B-1----:R-:W-:-:S11]  /*01a0*/  IMAD.MOV.U32 R0, RZ, RZ, RZ ;  /* 0x000000ffff007224 */ /* 0x002fd600078e00ff */
.L_x_6:
[----:B------:R-:W0:Y:S01]  /*01b0*/  LDCU UR6, c[0x0][0x398] ;  /* 0x00007300ff0677ac */ /* 0x000e220008000800 */
[----:B------:R-:W-:Y:S01]  /*01c0*/  IADD3 R11, PT, PT, R5, UR5, RZ ;  /* 0x00000005050b7c10 */ /* 0x000fe2000fffe0ff */
[----:B------:R-:W1:Y:S01]  /*01d0*/  LDCU UR8, c[0x0][0x390] ;  /* 0x00007200ff0877ac */ /* 0x000e620008000800 */
[----:B------:R-:W2:Y:S01]  /*01e0*/  LDCU UR4, c[0x0][0x398] ;  /* 0x00007300ff0477ac */ /* 0x000ea20008000800 */
[----:B0-----:R-:W-:Y:S01]  /*01f0*/  UISETP.GE.U32.AND UP0, UPT, UR6, 0x4, UPT ;  /* 0x000000040600788c */ /* 0x001fe2000bf06070 */
[----:B-1----:R-:W-:Y:S01]  /*0200*/  IMAD.U32 R16, RZ, RZ, UR8 ;  /* 0x00000008ff107e24 */ /* 0x002fe2000f8e00ff */
[----:B--2---:R-:W-:-:S04]  /*0210*/  UIADD3 UR4, UPT, UPT, -UR4, URZ, URZ ;  /* 0x000000ff04047290 */ /* 0x004fc8000fffe1ff */
[----:B------:R-:W-:-:S04]  /*0220*/  ISETP.GE.AND P0, PT, R11, R16, PT ;  /* 0x000000100b00720c */ /* 0x000fc80003f06270 */
[----:B------:R-:W-:Y:S01]  /*0230*/  ISETP.GT.AND P0, PT, R11, -0x1, !P0 ;  /* 0xffffffff0b00780c */ /* 0x000fe20004704270 */
[----:B------:R-:W-:-:S12]  /*0240*/  BRA.U !UP0, `(.L_x_0) ;  /* 0x0000000908387547 */ /* 0x000fd8000b800000 */
[----:B------:R-:W0:Y:S01]  /*0250*/  LDC R10, c[0x0][0x390] ;  /* 0x0000e400ff0a7b82 */ /* 0x000e220000000800 */
[C---:B------:R-:W-:Y:S01]  /*0260*/  VIADD R14, R6.reuse, 0x4 ;  /* 0x00000004060e7836 */ /* 0x040fe20000000000 */
[C---:B------:R-:W-:Y:S01]  /*0270*/  IADD3 R13, PT, PT, R6.reuse, 0x3, RZ ;  /* 0x00000003060d7810 */ /* 0x040fe20007ffe0ff */
[C---:B------:R-:W-:Y:S01]  /*0280*/  VIADD R11, R6.reuse, 0x5 ;  /* 0x00000005060b7836 */ /* 0x040fe20000000000 */
[----:B------:R-:W-:Y:S01]  /*0290*/  IADD3 R18, PT, PT, R7, UR5, RZ ;  /* 0x0000000507127c10 */ /* 0x000fe2000fffe0ff */
[C---:B------:R-:W-:Y:S01]  /*02a0*/  VIADD R15, R6.reuse, 0x2 ;  /* 0x00000002060f7836 */ /* 0x040fe20000000000 */
[----:B------:R-:W-:Y:S01]  /*02b0*/  UIADD3 UR4, UPT, UPT, -UR6, 0x3, URZ ;  /* 0x0000000306047890 */ /* 0x000fe2000fffe1ff */
[----:B------:R-:W-:Y:S01]  /*02c0*/  IMAD R12, R6, R16, R5 ;  /* 0x00000010060c7224 */ /* 0x000fe200078e0205 */
[----:B------:R-:W1:Y:S01]  /*02d0*/  LDCU UR8, c[0x0][0x394] ;  /* 0x00007280ff0877ac */ /* 0x000e620008000800 */
[----:B------:R-:W-:-:S03]  /*02e0*/  IMAD.MOV.U32 R22, RZ, RZ, R6 ;  /* 0x000000ffff167224 */ /* 0x000fc600078e0006 */
[----:B------:R-:W-:Y:S01]  /*02f0*/  IADD3 R12, PT, PT, R12, UR5, RZ ;  /* 0x000000050c0c7c10 */ /* 0x000fe2000fffe0ff */
[----:B------:R-:W-:Y:S01]  /*0300*/  UMOV UR6, UR7 ;  /* 0x0000000700067c82 */ /* 0x000fe20008000000 */
[-CC-:B0-----:R-:W-:Y:S02]  /*0310*/  IMAD R19, R14, R10.reuse, R5.reuse ;  /* 0x0000000a0e137224 */ /* 0x181fe400078e0205 */
[-C--:B------:R-:W-:Y:S02]  /*0320*/  IMAD R14, R6, R10.reuse, R10 ;  /* 0x0000000a060e7224 */ /* 0x080fe400078e020a */
[-CC-:B------:R-:W-:Y:S02]  /*0330*/  IMAD R13, R13, R10.reuse, R5.reuse ;  /* 0x0000000a0d0d7224 */ /* 0x180fe400078e0205 */
[-CC-:B------:R-:W-:Y:S02]  /*0340*/  IMAD R11, R11, R10.reuse, R5.reuse ;  /* 0x0000000a0b0b7224 */ /* 0x180fe400078e0205 */
[----:B------:R-:W-:Y:S01]  /*0350*/  IMAD.IADD R14, R5, 0x1, R14 ;  /* 0x00000001050e7824 */ /* 0x000fe200078e020e */
[----:B------:R-:W-:Y:S01]  /*0360*/  IADD3 R21, PT, PT, R13, UR5, RZ ;  /* 0x000000050d157c10 */ /* 0x000fe2000fffe0ff */
[----:B------:R-:W-:-:S02]  /*0370*/  IMAD R15, R15, R10, R5 ;  /* 0x0000000a0f0f7224 */ /* 0x000fc400078e0205 */
[----:B------:R-:W-:Y:S01]  /*0380*/  VIADD R20, R11, UR5 ;  /* 0x000000050b147c36 */ /* 0x000fe20008000000 */
[----:B------:R-:W-:Y:S01]  /*0390*/  IADD3 R13, PT, PT, R14, UR5, RZ ;  /* 0x000000050e0d7c10 */ /* 0x000fe2000fffe0ff */
[----:B------:R-:W-:Y:S02]  /*03a0*/  VIADD R10, R8, UR5 ;  /* 0x00000005080a7c36 */ /* 0x000fe40008000000 */
[----:B------:R-:W-:Y:S02]  /*03b0*/  VIADD R19, R19, UR5 ;  /* 0x0000000513137c36 */ /* 0x000fe40008000000 */
[----:B-1----:R-:W-:-:S07]  /*03c0*/  VIADD R11, R15, UR5 ;  /* 0x000000050f0b7c36 */ /* 0x002fce0008000000 */
.L_x_1:
[----:B------:R-:W-:-:S04]  /*03d0*/  ISETP.GE.AND P5, PT, R22, UR8, PT ;  /* 0x0000000816007c0c */ /* 0x000fc8000bfa6270 */
[----:B------:R-:W-:-:S04]  /*03e0*/  ISETP.GT.AND P5, PT, R22, -0x1, !P5 ;  /* 0xffffffff1600780c */ /* 0x000fc80006fa4270 */
[----:B------:R-:W-:-:S13]  /*03f0*/  PLOP3.LUT P5, PT, P0, P5, PT, 0x80, 0x8 ;  /* 0x000000000008781c */ /* 0x000fda00007ab070 */
[----:B------:R-:W0:Y:S01]  /*0400*/  @P5 LDC.64 R14, c[0x0][0x380] ;  /* 0x0000e000ff0e5b82 */ /* 0x000e220000000a00 */
[----:B------:R-:W-:-:S05]  /*0410*/  VIADD R17, R22, 0x1 ;  /* 0x0000000116117836 */ /* 0x000fca0000000000 */
[----:B------:R-:W-:-:S04]  /*0420*/  ISETP.GE.AND P6, PT, R17, UR8, PT ;  /* 0x0000000811007c0c */ /* 0x000fc8000bfc6270 */
[----:B------:R-:W-:Y:S01]  /*0430*/  ISETP.GT.AND P6, PT, R17, -0x1, !P6 ;  /* 0xffffffff1100780c */ /* 0x000fe200077c4270 */
[----:B0-----:R-:W-:-:S05]  /*0440*/  @P5 IMAD.WIDE R14, R12, 0x3, R14 ;  /* 0x000000030c0e5825 */ /* 0x001fca00078e020e */
[----:B------:R-:W2:Y:S01]  /*0450*/  @P5 LDG.E.U8 R16, desc[UR10][R14.64] ;  /* 0x0000000a0e105981 */ /* 0x000ea2000c1e1100 */
[----:B------:R-:W-:-:S03]  /*0460*/  PLOP3.LUT P6, PT, P0, P6, PT, 0x80, 0x8 ;  /* 0x000000000008781c */ /* 0x000fc600007cd070 */
[----:B------:R-:W3:Y:S04]  /*0470*/  @P5 LDG.E.U8 R17, desc[UR10][R14.64+0x2] ;  /* 0x0000020a0e115981 */ /* 0x000ee8000c1e1100 */
[----:B------:R0:W4:Y:S06]  /*0480*/  @P5 LDG.E.U8 R27, desc[UR10][R14.64+0x1] ;  /* 0x0000010a0e1b5981 */ /* 0x00012c000c1e1100 */
[----:B------:R-:W1:Y:S02]  /*0490*/  @P6 LDC.64 R28, c[0x0][0x380] ;  /* 0x0000e000ff1c6b82 */ /* 0x000e640000000a00 */
[----:B-1----:R-:W-:-:S05]  /*04a0*/  @P6 IMAD.WIDE R28, R13, 0x3, R28 ;  /* 0x000000030d1c6825 */ /* 0x002fca00078e021c */
[----:B------:R-:W5:Y:S04]  /*04b0*/  @P6 LDG.E.U8 R24, desc[UR10][R28.64] ;  /* 0x0000000a1c186981 */ /* 0x000f68000c1e1100 */
[----:B------:R-:W5:Y:S01]  /*04c0*/  @P6 LDG.E.U8 R25, desc[UR10][R28.64+0x1] ;  /* 0x0000010a1c196981 */ /* 0x000f62000c1e1100 */
[----:B------:R-:W-:-:S05]  /*04d0*/  VIADD R23, R22, 0x2 ;  /* 0x0000000216177836 */ /* 0x000fca0000000000 */
[----:B------:R-:W-:-:S04]  /*04e0*/  ISETP.GE.AND P1, PT, R23, UR8, PT ;  /* 0x0000000817007c0c */ /* 0x000fc8000bf26270 */
[----:B------:R-:W-:Y:S02]  /*04f0*/  ISETP.GT.AND P1, PT, R23, -0x1, !P1 ;  /* 0xffffffff1700780c */ /* 0x000fe40004f24270 */
[----:B------:R-:W5:Y:S02]  /*0500*/  @P6 LDG.E.U8 R23, desc[UR10][R28.64+0x2] ;  /* 0x0000020a1c176981 */ /* 0x000f64000c1e1100 */
[----:B------:R-:W-:-:S13]  /*0510*/  PLOP3.LUT P1, PT, P0, P1, PT, 0x80, 0x8 ;  /* 0x000000000008781c */ /* 0x000fda0000723070 */
[----:B0-----:R-:W0:Y:S02]  /*0520*/  @P1 LDC.64 R14, c[0x0][0x380] ;  /* 0x0000e000ff0e1b82 */ /* 0x001e240000000a00 */
[----:B0-----:R-:W-:-:S05]  /*0530*/  @P1 IMAD.WIDE R14, R11, 0x3, R14 ;  /* 0x000000030b0e1825 */ /* 0x001fca00078e020e */
[----:B------:R-:W5:Y:S04]  /*0540*/  @P1 LDG.E.U8 R26, desc[UR10][R14.64] ;  /* 0x0000000a0e1a1981 */ /* 0x000f68000c1e1100 */
[----:B------:R-:W5:Y:S01]  /*0550*/  @P1 LDG.E.U8 R29, desc[UR10][R14.64+0x2] ;  /* 0x0000020a0e1d1981 */ /* 0x000f62000c1e1100 */
[----:B--2---:R-:W-:Y:S01]  /*0560*/  @P5 IADD3 R3, PT, PT, R3, R16, RZ ;  /* 0x0000001003035210 */ /* 0x004fe20007ffe0ff */
[----:B------:R-:W-:-:S05]  /*0570*/  VIADD R16, R22, 0x3 ;  /* 0x0000000316107836 */ /* 0x000fca0000000000 */
[----:B------:R-:W-:-:S04]  /*0580*/  ISETP.GE.AND P4, PT, R16, UR8, PT ;  /* 0x0000000810007c0c */ /* 0x000fc8000bf86270 */
[----:B------:R-:W-:-:S04]  /*0590*/  ISETP.GT.AND P4, PT, R16, -0x1, !P4 ;  /* 0xffffffff1000780c */ /* 0x000fc80006784270 */
[----:B------:R-:W-:Y:S02]  /*05a0*/  PLOP3.LUT P4, PT, P0, P4, PT, 0x80, 0x8 ;  /* 0x000000000008781c */ /* 0x000fe40000789070 */
[----:B---3--:R-:W-:Y:S01]  /*05b0*/  @P5 IADD3 R0, PT, PT, R0, R17, RZ ;  /* 0x0000001100005210 */ /* 0x008fe20007ffe0ff */
[----:B----4-:R-:W-:Y:S02]  /*05c0*/  @P5 IMAD.IADD R2, R2, 0x1, R27 ;  /* 0x0000000102025824 */ /* 0x010fe400078e021b */
[----:B------:R0:W2:Y:S08]  /*05d0*/  @P1 LDG.E.U8 R27, desc[UR10][R14.64+0x1] ;  /* 0x0000010a0e1b1981 */ /* 0x0000b0000c1e1100 */
[----:B------:R-:W1:Y:S01]  /*05e0*/  @P4 LDC.64 R16, c[0x0][0x380] ;  /* 0x0000e000ff104b82 */ /* 0x000e620000000a00 */
[----:B-----5:R-:W-:-:S02]  /*05f0*/  @P6 IMAD.IADD R3, R3, 0x1, R24 ;  /* 0x0000000103036824 */ /* 0x020fc400078e0218 */
[----:B-1----:R-:W-:-:S05]  /*0600*/  @P4 IMAD.WIDE R16, R21, 0x3, R16 ;  /* 0x0000000315104825 */ /* 0x002fca00078e0210 */
[----:B------:R-:W3:Y:S01]  /*0610*/  @P4 LDG.E.U8 R24, desc[UR10][R16.64] ;  /* 0x0000000a10184981 */ /* 0x000ee2000c1e1100 */
[----:B------:R-:W-:-:S03]  /*0620*/  @P6 IMAD.IADD R2, R2, 0x1, R25 ;  /* 0x0000000102026824 */ /* 0x000fc600078e0219 */
[----:B------:R-:W4:Y:S01]  /*0630*/  @P4 LDG.E.U8 R25, desc[UR10][R16.64+0x1] ;  /* 0x0000010a10194981 */ /* 0x000f22000c1e1100 */
[----:B0-----:R-:W-:-:S05]  /*0640*/  VIADD R14, R22, 0x4 ;  /* 0x00000004160e7836 */ /* 0x001fca0000000000 */
[----:B------:R-:W-:-:S04]  /*0650*/  ISETP.GE.AND P3, PT, R14, UR8, PT ;  /* 0x000000080e007c0c */ /* 0x000fc8000bf66270 */
[----:B------:R-:W-:-:S04]  /*0660*/  ISETP.GT.AND P3, PT, R14, -0x1, !P3 ;  /* 0xffffffff0e00780c */ /* 0x000fc80005f64270 */
[----:B------:R-:W-:Y:S02]  /*0670*/  PLOP3.LUT P3, PT, P0, P3, PT, 0x80, 0x8 ;  /* 0x000000000008781c */ /* 0x000fe40000767070 */
[----:B------:R-:W-:Y:S02]  /*0680*/  @P6 IADD3 R0, PT, PT, R0, R23, RZ ;  /* 0x0000001700006210 */ /* 0x000fe40007ffe0ff */
[----:B------:R0:W5:Y:S09]  /*0690*/  @P4 LDG.E.U8 R23, desc[UR10][R16.64+0x2] ;  /* 0x0000020a10174981 */ /* 0x000172000c1e1100 */
[----:B------:R-:W1:Y:S01]  /*06a0*/  @P3 LDC.64 R14, c[0x0][0x380] ;  /* 0x0000e000ff0e3b82 */ /* 0x000e620000000a00 */
[----:B------:R-:W-:Y:S01]  /*06b0*/  @P1 IMAD.IADD R3, R3, 0x1, R26 ;  /* 0x0000000103031824 */ /* 0x000fe200078e021a */
[----:B------:R-:W-:-:S04]  /*06c0*/  IADD3 R26, PT, PT, R22, 0x5, RZ ;  /* 0x00000005161a7810 */ /* 0x000fc80007ffe0ff */
[----:B------:R-:W-:-:S04]  /*06d0*/  ISETP.GE.AND P2, PT, R26, UR8, PT ;  /* 0x000000081a007c0c */ /* 0x000fc8000bf46270 */
[----:B------:R-:W-:-:S04]  /*06e0*/  ISETP.GT.AND P2, PT, R26, -0x1, !P2 ;  /* 0xffffffff1a00780c */ /* 0x000fc80005744270 */
[----:B------:R-:W-:Y:S01]  /*06f0*/  PLOP3.LUT P2, PT, P0, P2, PT, 0x80, 0x8 ;  /* 0x000000000008781c */ /* 0x000fe20000745070 */
[----:B-1----:R-:W-:-:S05]  /*0700*/  @P3 IMAD.WIDE R14, R19, 0x3, R14 ;  /* 0x00000003130e3825 */ /* 0x002fca00078e020e */
[----:B------:R-:W5:Y:S07]  /*0710*/  @P3 LDG.E.U8 R26, desc[UR10][R14.64] ;  /* 0x0000000a0e1a3981 */ /* 0x000f6e000c1e1100 */
[----:B0-----:R-:W0:Y:S01]  /*0720*/  @P2 LDC.64 R16, c[0x0][0x380] ;  /* 0x0000e000ff102b82 */ /* 0x001e220000000a00 */
[----:B------:R-:W-:Y:S02]  /*0730*/  @P1 IMAD.IADD R0, R0, 0x1, R29 ;  /* 0x0000000100001824 */ /* 0x000fe400078e021d */
[----:B------:R-:W5:Y:S01]  /*0740*/  @P3 LDG.E.U8 R29, desc[UR10][R14.64+0x2] ;  /* 0x0000020a0e1d3981 */ /* 0x000f62000c1e1100 */
[----:B0-----:R-:W-:-:S04]  /*0750*/  @P2 IMAD.WIDE R16, R20, 0x3, R16 ;  /* 0x0000000314102825 */ /* 0x001fc800078e0210 */
[----:B--2---:R-:W-:Y:S02]  /*0760*/  @P1 IMAD.IADD R2, R2, 0x1, R27 ;  /* 0x0000000102021824 */ /* 0x004fe400078e021b */
[----:B------:R0:W2:Y:S01]  /*0770*/  @P3 LDG.E.U8 R27, desc[UR10][R14.64+0x1] ;  /* 0x0000010a0e1b3981 */ /* 0x0000a2000c1e1100 */
[----:B---3--:R-:W-:-:S03]  /*0780*/  @P4 IADD3 R3, PT, PT, R3, R24, RZ ;  /* 0x0000001803034210 */ /* 0x008fc60007ffe0ff */
[----:B------:R-:W3:Y:S01]  /*0790*/  @P2 LDG.E.U8 R24, desc[UR10][R16.64] ;  /* 0x0000000a10182981 */ /* 0x000ee2000c1e1100 */
[----:B----4-:R-:W-:-:S03]  /*07a0*/  @P4 IMAD.IADD R2, R2, 0x1, R25 ;  /* 0x0000000102024824 */ /* 0x010fc600078e0219 */
[----:B------:R-:W4:Y:S01]  /*07b0*/  @P2 LDG.E.U8 R25, desc[UR10][R16.64+0x1] ;  /* 0x0000010a10192981 */ /* 0x000f22000c1e1100 */
[----:B------:R-:W-:Y:S02]  /*07c0*/  @P5 VIADD R9, R9, 0x1 ;  /* 0x0000000109095836 */ /* 0x000fe40000000000 */
[----:B0-----:R-:W-:-:S03]  /*07d0*/  VIADD R14, R22, 0x7 ;  /* 0x00000007160e7836 */ /* 0x001fc60000000000 */
[----:B------:R-:W-:Y:S01]  /*07e0*/  @P6 IADD3 R9, PT, PT, R9, 0x1, RZ ;  /* 0x0000000109096810 */ /* 0x000fe20007ffe0ff */
[----:B-----5:R-:W-:Y:S01]  /*07f0*/  @P4 IMAD.IADD R0, R0, 0x1, R23 ;  /* 0x0000000100004824 */ /* 0x020fe200078e0217 */
[----:B------:R-:W-:Y:S01]  /*0800*/  IADD3 R23, PT, PT, R22, 0x6, RZ ;  /* 0x0000000616177810 */ /* 0x000fe20007ffe0ff */
[----:B------:R0:W5:Y:S03]  /*0810*/  @P2 LDG.E.U8 R17, desc[UR10][R16.64+0x2] ;  /* 0x0000020a10112981 */ /* 0x000166000c1e1100 */
[C---:B------:R-:W-:Y:S02]  /*0820*/  ISETP.GE.AND P5, PT, R23.reuse, UR8, PT ;  /* 0x0000000817007c0c */ /* 0x040fe4000bfa6270 */
[----:B------:R-:W-:Y:S02]  /*0830*/  ISETP.GE.AND P6, PT, R14, UR8, PT ;  /* 0x000000080e007c0c */ /* 0x000fe4000bfc6270 */
[----:B------:R-:W-:-:S02]  /*0840*/  ISETP.GT.AND P5, PT, R23, -0x1, !P5 ;  /* 0xffffffff1700780c */ /* 0x000fc40006fa4270 */
[----:B------:R-:W-:Y:S01]  /*0850*/  ISETP.GT.AND P6, PT, R14, -0x1, !P6 ;  /* 0xffffffff0e00780c */ /* 0x000fe200077c4270 */
[----:B0-----:R-:W0:Y:S01]  /*0860*/  LDC R16, c[0x0][0x390] ;  /* 0x0000e400ff107b82 */ /* 0x001e220000000800 */
[----:B------:R-:W-:Y:S02]  /*0870*/  PLOP3.LUT P5, PT, P0, P5, PT, 0x80, 0x8 ;  /* 0x000000000008781c */ /* 0x000fe400007ab070 */
[----:B------:R-:W-:-:S11]  /*0880*/  PLOP3.LUT P6, PT, P0, P6, PT, 0x80, 0x8 ;  /* 0x000000000008781c */ /* 0x000fd600007cd070 */
[----:B------:R-:W1:Y:S01]  /*0890*/  @P5 LDC.64 R14, c[0x0][0x380] ;  /* 0x0000e000ff0e5b82 */ /* 0x000e620000000a00 */
[----:B------:R-:W-:Y:S02]  /*08a0*/  @P3 IMAD.IADD R3, R3, 0x1, R26 ;  /* 0x0000000103033824 */ /* 0x000fe400078e021a */
[----:B-1----:R-:W-:Y:S01]  /*08b0*/  @P5 IMAD.WIDE R14, R18, 0x3, R14 ;  /* 0x00000003120e5825 */ /* 0x002fe200078e020e */
[----:B------:R-:W-:-:S04]  /*08c0*/  @P3 IADD3 R0, PT, PT, R0, R29, RZ ;  /* 0x0000001d00003210 */ /* 0x000fc80007ffe0ff */
[----:B------:R-:W5:Y:S04]  /*08d0*/  @P5 LDG.E.U8 R23, desc[UR10][R14.64+0x1] ;  /* 0x0000010a0e175981 */ /* 0x000f68000c1e1100 */
[----:B------:R-:W5:Y:S01]  /*08e0*/  @P5 LDG.E.U8 R29, desc[UR10][R14.64+0x2] ;  /* 0x0000020a0e1d5981 */ /* 0x000f62000c1e1100 */
[----:B--2---:R-:W-:Y:S02]  /*08f0*/  @P3 IMAD.IADD R2, R2, 0x1, R27 ;  /* 0x0000000102023824 */ /* 0x004fe400078e021b */
[----:B------:R-:W1:Y:S02]  /*0900*/  @P6 LDC.64 R26, c[0x0][0x380] ;  /* 0x0000e000ff1a6b82 */ /* 0x000e640000000a00 */
[----:B-1----:R-:W-:-:S05]  /*0910*/  @P6 IMAD.WIDE R26, R10, 0x3, R26 ;  /* 0x000000030a1a6825 */ /* 0x002fca00078e021a */
[----:B------:R-:W2:Y:S01]  /*0920*/  @P6 LDG.E.U8 R28, desc[UR10][R26.64] ;  /* 0x0000000a1a1c6981 */ /* 0x000ea2000c1e1100 */
[----:B---3--:R-:W-:-:S03]  /*0930*/  @P2 IMAD.IADD R3, R3, 0x1, R24 ;  /* 0x0000000103032824 */ /* 0x008fc600078e0218 */
[----:B------:R-:W3:Y:S01]  /*0940*/  @P5 LDG.E.U8 R24, desc[UR10][R14.64] ;  /* 0x0000000a0e185981 */ /* 0x000ee2000c1e1100 */
[----:B----4-:R-:W-:-:S03]  /*0950*/  @P2 IMAD.IADD R2, R2, 0x1, R25 ;  /* 0x0000000102022824 */ /* 0x010fc600078e0219 */
[----:B------:R-:W4:Y:S04]  /*0960*/  @P6 LDG.E.U8 R25, desc[UR10][R26.64+0x1] ;  /* 0x0000010a1a196981 */ /* 0x000f28000c1e1100 */
[----:B------:R-:W4:Y:S01]  /*0970*/  @P6 LDG.E.U8 R27, desc[UR10][R26.64+0x2] ;  /* 0x0000020a1a1b6981 */ /* 0x000f22000c1e1100 */
[----:B------:R-:W-:-:S04]  /*0980*/  @P1 VIADD R9, R9, 0x1 ;  /* 0x0000000109091836 */ /* 0x000fc80000000000 */
[----:B------:R-:W-:Y:S01]  /*0990*/  @P4 VIADD R9, R9, 0x1 ;  /* 0x0000000109094836 */ /* 0x000fe20000000000 */
[----:B------:R-:W-:-:S04]  /*09a0*/  UIADD3 UR6, UPT, UPT, UR6, 0x8, URZ ;  /* 0x0000000806067890 */ /* 0x000fc8000fffe0ff */
[----:B------:R-:W-:Y:S01]  /*09b0*/  @P3 IADD3 R9, PT, PT, R9, 0x1, RZ ;  /* 0x0000000109093810 */ /* 0x000fe20007ffe0ff */
[----:B------:R-:W-:Y:S01]  /*09c0*/  UISETP.NE.AND UP0, UPT, UR6, URZ, UPT ;  /* 0x000000ff0600728c */ /* 0x000fe2000bf05270 */
[----:B-----5:R-:W-:-:S03]  /*09d0*/  @P2 IADD3 R0, PT, PT, R0, R17, RZ ;  /* 0x0000001100002210 */ /* 0x020fc60007ffe0ff */
[----:B------:R-:W-:-:S04]  /*09e0*/  @P2 VIADD R9, R9, 0x1 ;  /* 0x0000000109092836 */ /* 0x000fc80000000000 */
[----:B------:R-:W-:Y:S01]  /*09f0*/  @P5 VIADD R9, R9, 0x1 ;  /* 0x0000000109095836 */ /* 0x000fe20000000000 */
[----:B0-----:R-:W-:Y:S01]  /*0a00*/  LEA R13, R16, R13, 0x3 ;  /* 0x0000000d100d7211 */ /* 0x001fe200078e18ff */
[----:B------:R-:W-:Y:S01]  /*0a10*/  VIADD R22, R22, 0x8 ;  /* 0x0000000816167836 */ /* 0x000fe20000000000 */
[C---:B------:R-:W-:Y:S01]  /*0a20*/  LEA R21, R16.reuse, R21, 0x3 ;  /* 0x0000001510157211 */ /* 0x040fe200078e18ff */
[C---:B------:R-:W-:Y:S01]  /*0a30*/  IMAD R12, R16.reuse, 0x8, R12 ;  /* 0x00000008100c7824 */ /* 0x040fe200078e020c */
[C---:B------:R-:W-:Y:S01]  /*0a40*/  LEA R20, R16.reuse, R20, 0x3 ;  /* 0x0000001410147211 */ /* 0x040fe200078e18ff */
[C---:B------:R-:W-:Y:S01]  /*0a50*/  IMAD R11, R16.reuse, 0x8, R11 ;  /* 0x00000008100b7824 */ /* 0x040fe200078e020b */
[----:B------:R-:W-:Y:S01]  /*0a60*/  @P6 IADD3 R9, PT, PT, R9, 0x1, RZ ;  /* 0x0000000109096810 */ /* 0x000fe20007ffe0ff */
[C---:B------:R-:W-:Y:S02]  /*0a70*/  IMAD R19, R16.reuse, 0x8, R19 ;  /* 0x0000000810137824 */ /* 0x040fe400078e0213 */
[----:B------:R-:W-:-:S02]  /*0a80*/  IMAD R18, R16, 0x8, R18 ;  /* 0x0000000810127824 */ /* 0x000fc400078e0212 */
[----:B------:R-:W-:Y:S01]  /*0a90*/  IMAD R10, R16, 0x8, R10 ;  /* 0x00000008100a7824 */ /* 0x000fe200078e020a */
[----:B------:R-:W-:Y:S01]  /*0aa0*/  UIADD3 UR4, UPT, UPT, UR4, 0x8, URZ ;  /* 0x0000000804047890 */ /* 0x000fe2000fffe0ff */
[----:B------:R-:W-:Y:S01]  /*0ab0*/  @P5 IMAD.IADD R2, R2, 0x1, R23 ;  /* 0x0000000102025824 */ /* 0x000fe200078e0217 */
[----:B------:R-:W-:Y:S01]  /*0ac0*/  @P5 IADD3 R0, PT, PT, R0, R29, RZ ;  /* 0x0000001d00005210 */ /* 0x000fe20007ffe0ff */
[----:B---3--:R-:W-:-:S04]  /*0ad0*/  @P5 IMAD.IADD R3, R3, 0x1, R24 ;  /* 0x0000000103035824 */ /* 0x008fc800078e0218 */
[----:B--2---:R-:W-:Y:S01]  /*0ae0*/  @P6 IMAD.IADD R3, R3, 0x1, R28 ;  /* 0x0000000103036824 */ /* 0x004fe200078e021c */
[----:B----4-:R-:W-:Y:S01]  /*0af0*/  @P6 IADD3 R2, PT, PT, R2, R25, RZ ;  /* 0x0000001902026210 */ /* 0x010fe20007ffe0ff */
[----:B------:R-:W-:Y:S01]  /*0b00*/  @P6 IMAD.IADD R0, R0, 0x1, R27 ;  /* 0x0000000100006824 */ /* 0x000fe200078e021b */
[----:B------:R-:W-:Y:S06]  /*0b10*/  BRA.U UP0, `(.L_x_1) ;  /* 0xfffffff9002c7547 */ /* 0x000fec000b83ffff */
[----:B------:R-:W-:-:S12]  /*0b20*/  UIADD3 UR4, UPT, UPT, UR4, -0x3, URZ ;  /* 0xfffffffd04047890 */ /* 0x000fd8000fffe0ff */
.L_x_0:
[----:B------:R-:W0:Y:S01]  /*0b30*/  LDCU UR9, c[0x0][0x398] ;  /* 0x00007300ff0977ac */ /* 0x000e220008000800 */
[----:B------:R-:W-:Y:S01]  /*0b40*/  VIADD R17, R5, UR5 ;  /* 0x0000000505117c36 */ /* 0x000fe20008000000 */
[----:B------:R-:W1:Y:S01]  /*0b50*/  LDCU UR12, c[0x0][0x394] ;  /* 0x00007280ff0c77ac */ /* 0x000e620008000800 */
[----:B0-----:R-:W-:Y:S02]  /*0b60*/  USHF.L.U32 UR6, UR9, 0x1, URZ ;  /* 0x0000000109067899 */ /* 0x001fe400080006ff */
[----:B------:R-:W-:Y:S02]  /*0b70*/  ULOP3.LUT UR8, UR9, 0x1, URZ, 0xc0, !UPT ;  /* 0x0000000109087892 */ /* 0x000fe4000f8ec0ff */
[----:B------:R-:W-:Y:S02]  /*0b80*/  ULOP3.LUT UR6, UR6, 0x6, URZ, 0xc0, !UPT ;  /* 0x0000000606067892 */ /* 0x000fe4000f8ec0ff */
[----:B------:R-:W-:Y:S02]  /*0b90*/  UISETP.NE.U32.AND UP1, UPT, UR8, 0x1, UPT ;  /* 0x000000010800788c */ /* 0x000fe4000bf25070 */
[----:B------:R-:W-:-:S09]  /*0ba0*/  UISETP.GE.U32.AND UP0, UPT, UR6, 0x3, UPT ;  /* 0x000000030600788c */ /* 0x000fd2000bf06070 */
[----:B-1----:R-:W-:Y:S05]  /*0bb0*/  BRA.U !UP0, `(.L_x_2) ;  /* 0x0000000108e87547 */ /* 0x002fea000b800000 */
[----:B------:R-:W0:Y:S01]  /*0bc0*/  LDCU UR6, c[0x0][0x394] ;  /* 0x00007280ff0677ac */ /* 0x000e220008000800 */
[----:B------:R-:W-:-:S04]  /*0bd0*/  VIADD R21, R4, UR4 ;  /* 0x0000000404157c36 */ /* 0x000fc80008000000 */
[C---:B------:R-:W-:Y:S01]  /*0be0*/  VIADD R25, R21.reuse, 0x2 ;  /* 0x0000000215197836 */ /* 0x040fe20000000000 */
[C---:B------:R-:W-:Y:S01]  /*0bf0*/  IADD3 R23, PT, PT, R21.reuse, 0x1, RZ ;  /* 0x0000000115177810 */ /* 0x040fe20007ffe0ff */
[C---:B------:R-:W-:Y:S01]  /*0c00*/  VIADD R20, R21.reuse, 0x3 ;  /* 0x0000000315147836 */ /* 0x040fe20000000000 */
[----:B0-----:R-:W-:Y:S02]  /*0c10*/  ISETP.GE.AND P1, PT, R21, UR6, PT ;  /* 0x0000000615007c0c */ /* 0x001fe4000bf26270 */
[----:B------:R-:W-:Y:S02]  /*0c20*/  ISETP.GE.AND P2, PT, R23, UR6, PT ;  /* 0x0000000617007c0c */ /* 0x000fe4000bf46270 */
[----:B------:R-:W-:Y:S02]  /*0c30*/  ISETP.GT.AND P1, PT, R21, -0x1, !P1 ;  /* 0xffffffff1500780c */ /* 0x000fe40004f24270 */
[----:B------:R-:W-:Y:S02]  /*0c40*/  ISETP.GT.AND P2, PT, R23, -0x1, !P2 ;  /* 0xffffffff1700780c */ /* 0x000fe40005744270 */
[----:B------:R-:W-:-:S02]  /*0c50*/  PLOP3.LUT P1, PT, P0, P1, PT, 0x80, 0x8 ;  /* 0x000000000008781c */ /* 0x000fc40000723070 */
[C---:B------:R-:W-:Y:S02]  /*0c60*/  ISETP.GE.AND P3, PT, R25.reuse, UR6, PT ;  /* 0x0000000619007c0c */ /* 0x040fe4000bf66270 */
[----:B------:R-:W-:Y:S02]  /*0c70*/  PLOP3.LUT P2, PT, P0, P2, PT, 0x80, 0x8 ;  /* 0x000000000008781c */ /* 0x000fe40000745070 */
[----:B------:R-:W-:Y:S02]  /*0c80*/  ISETP.GT.AND P3, PT, R25, -0x1, !P3 ;  /* 0xffffffff1900780c */ /* 0x000fe40005f64270 */
[C---:B------:R-:W-:Y:S02]  /*0c90*/  ISETP.GE.AND P4, PT, R20.reuse, UR6, PT ;  /* 0x0000000614007c0c */ /* 0x040fe4000bf86270 */
[----:B------:R-:W-:Y:S02]  /*0ca0*/  PLOP3.LUT P3, PT, P0, P3, PT, 0x80, 0x8 ;  /* 0x000000000008781c */ /* 0x000fe40000767070 */
[----:B------:R-:W-:Y:S01]  /*0cb0*/  ISETP.GT.AND P4, PT, R20, -0x1, !P4 ;  /* 0xffffffff1400780c */ /* 0x000fe20006784270 */
[----:B------:R-:W0:Y:S01]  /*0cc0*/  @P1 LDC.64 R12, c[0x0][0x380] ;  /* 0x0000e000ff0c1b82 */ /* 0x000e220000000a00 */
[----:B------:R-:W-:-:S02]  /*0cd0*/  @P1 IMAD R21, R21, R16, R17 ;  /* 0x0000001015151224 */ /* 0x000fc400078e0211 */
[----:B------:R-:W-:Y:S01]  /*0ce0*/  PLOP3.LUT P4, PT, P0, P4, PT, 0x80, 0x8 ;  /* 0x000000000008781c */ /* 0x000fe20000789070 */
[----:B------:R-:W-:-:S04]  /*0cf0*/  @P2 IMAD R23, R23, R16, R17 ;  /* 0x0000001017172224 */ /* 0x000fc800078e0211 */
[----:B------:R-:W1:Y:S02]  /*0d00*/  @P2 LDC.64 R18, c[0x0][0x380] ;  /* 0x0000e000ff122b82 */ /* 0x000e640000000a00 */
[----:B------:R-:W-:-:S06]  /*0d10*/  @P3 IMAD R25, R25, R16, R17 ;  /* 0x0000001019193224 */ /* 0x000fcc00078e0211 */
[----:B------:R-:W2:Y:S08]  /*0d20*/  @P3 LDC.64 R14, c[0x0][0x380] ;  /* 0x0000e000ff0e3b82 */ /* 0x000eb00000000a00 */
[----:B------:R-:W3:Y:S01]  /*0d30*/  @P4 LDC.64 R10, c[0x0][0x380] ;  /* 0x0000e000ff0a4b82 */ /* 0x000ee20000000a00 */
[----:B0-----:R-:W-:-:S05]  /*0d40*/  @P1 IMAD.WIDE R12, R21, 0x3, R12 ;  /* 0x00000003150c1825 */ /* 0x001fca00078e020c */
[----:B------:R-:W4:Y:S01]  /*0d50*/  @P1 LDG.E.U8 R22, desc[UR10][R12.64] ;  /* 0x0000000a0c161981 */ /* 0x000f22000c1e1100 */
[----:B-1----:R-:W-:-:S03]  /*0d60*/  @P2 IMAD.WIDE R18, R23, 0x3, R18 ;  /* 0x0000000317122825 */ /* 0x002fc600078e0212 */
[----:B------:R-:W5:Y:S01]  /*0d70*/  @P1 LDG.E.U8 R23, desc[UR10][R12.64+0x2] ;  /* 0x0000020a0c171981 */ /* 0x000f62000c1e1100 */
[----:B------:R-:W-:-:S03]  /*0d80*/  @P4 IMAD R29, R20, R16, R17 ;  /* 0x00000010141d4224 */ /* 0x000fc600078e0211 */
[----:B------:R-:W5:Y:S01]  /*0d90*/  @P1 LDG.E.U8 R21, desc[UR10][R12.64+0x1] ;  /* 0x0000010a0c151981 */ /* 0x000f62000c1e1100 */
[----:B--2---:R-:W-:-:S03]  /*0da0*/  @P3 IMAD.WIDE R14, R25, 0x3, R14 ;  /* 0x00000003190e3825 */ /* 0x004fc600078e020e */
[----:B------:R-:W2:Y:S04]  /*0db0*/  @P2 LDG.E.U8 R24, desc[UR10][R18.64] ;  /* 0x0000000a12182981 */ /* 0x000ea8000c1e1100 */
[----:B------:R-:W2:Y:S04]  /*0dc0*/  @P2 LDG.E.U8 R25, desc[UR10][R18.64+0x1] ;  /* 0x0000010a12192981 */ /* 0x000ea8000c1e1100 */
[----:B------:R-:W2:Y:S01]  /*0dd0*/  @P2 LDG.E.U8 R27, desc[UR10][R18.64+0x2] ;  /* 0x0000020a121b2981 */ /* 0x000ea2000c1e1100 */
[----:B---3--:R-:W-:-:S03]  /*0de0*/  @P4 IMAD.WIDE R10, R29, 0x3, R10 ;  /* 0x000000031d0a4825 */ /* 0x008fc600078e020a */
[----:B------:R-:W3:Y:S04]  /*0df0*/  @P3 LDG.E.U8 R20, desc[UR10][R14.64] ;  /* 0x0000000a0e143981 */ /* 0x000ee8000c1e1100 */
[----:B------:R-:W3:Y:S04]  /*0e00*/  @P3 LDG.E.U8 R29, desc[UR10][R14.64+0x1] ;  /* 0x0000010a0e1d3981 */ /* 0x000ee8000c1e1100 */
[----:B------:R-:W3:Y:S04]  /*0e10*/  @P3 LDG.E.U8 R26, desc[UR10][R14.64+0x2] ;  /* 0x0000020a0e1a3981 */ /* 0x000ee8000c1e1100 */
[----:B------:R-:W3:Y:S04]  /*0e20*/  @P4 LDG.E.U8 R28, desc[UR10][R10.64] ;  /* 0x0000000a0a1c4981 */ /* 0x000ee8000c1e1100 */
[----:B------:R-:W3:Y:S04]  /*0e30*/  @P4 LDG.E.U8 R13, desc[UR10][R10.64+0x1] ;  /* 0x0000010a0a0d4981 */ /* 0x000ee8000c1e1100 */
[----:B------:R-:W3:Y:S01]  /*0e40*/  @P4 LDG.E.U8 R12, desc[UR10][R10.64+0x2] ;  /* 0x0000020a0a0c4981 */ /* 0x000ee2000c1e1100 */
[----:B------:R-:W-:-:S05]  /*0e50*/  @P1 VIADD R9, R9, 0x1 ;  /* 0x0000000109091836 */ /* 0x000fca0000000000 */
[----:B------:R-:W-:-:S05]  /*0e60*/  @P2 IADD3 R9, PT, PT, R9, 0x1, RZ ;  /* 0x0000000109092810 */ /* 0x000fca0007ffe0ff */
[----:B------:R-:W-:Y:S01]  /*0e70*/  @P3 VIADD R9, R9, 0x1 ;  /* 0x0000000109093836 */ /* 0x000fe20000000000 */
[----:B------:R-:W-:-:S03]  /*0e80*/  UIADD3 UR4, UPT, UPT, UR4, 0x4, URZ ;  /* 0x0000000404047890 */ /* 0x000fc6000fffe0ff */
[----:B------:R-:W-:Y:S01]  /*0e90*/  @P4 VIADD R9, R9, 0x1 ;  /* 0x0000000109094836 */ /* 0x000fe20000000000 */
[----:B----4-:R-:W-:Y:S01]  /*0ea0*/  @P1 IADD3 R3, PT, PT, R3, R22, RZ ;  /* 0x0000001603031210 */ /* 0x010fe20007ffe0ff */
[----:B-----5:R-:W-:Y:S02]  /*0eb0*/  @P1 IMAD.IADD R0, R0, 0x1, R23 ;  /* 0x0000000100001824 */ /* 0x020fe400078e0217 */
[----:B------:R-:W-:Y:S01]  /*0ec0*/  @P1 IMAD.IADD R2, R2, 0x1, R21 ;  /* 0x0000000102021824 */ /* 0x000fe200078e0215 */
[----:B--2---:R-:W-:-:S03]  /*0ed0*/  @P2 IADD3 R3, PT, PT, R3, R24, RZ ;  /* 0x0000001803032210 */ /* 0x004fc60007ffe0ff */
[----:B------:R-:W-:Y:S01]  /*0ee0*/  @P2 IMAD.IADD R2, R2, 0x1, R25 ;  /* 0x0000000102022824 */ /* 0x000fe200078e0219 */
[----:B------:R-:W-:Y:S01]  /*0ef0*/  @P2 IADD3 R0, PT, PT, R0, R27, RZ ;  /* 0x0000001b00002210 */ /* 0x000fe20007ffe0ff */
[----:B---3--:R-:W-:Y:S02]  /*0f00*/  @P3 IMAD.IADD R3, R3, 0x1, R20 ;  /* 0x0000000103033824 */ /* 0x008fe400078e0214 */
[----:B------:R-:W-:Y:S01]  /*0f10*/  @P3 IMAD.IADD R2, R2, 0x1, R29 ;  /* 0x0000000102023824 */ /* 0x000fe200078e021d */
[----:B------:R-:W-:Y:S02]  /*0f20*/  @P3 IADD3 R0, PT, PT, R0, R26, RZ ;  /* 0x0000001a00003210 */ /* 0x000fe40007ffe0ff */
[----:B------:R-:W-:Y:S01]  /*0f30*/  @P4 IADD3 R3, PT, PT, R3, R28, RZ ;  /* 0x0000001c03034210 */ /* 0x000fe20007ffe0ff */
[----:B------:R-:W-:Y:S01]  /*0f40*/  @P4 IMAD.IADD R2, R2, 0x1, R13 ;  /* 0x0000000102024824 */ /* 0x000fe200078e020d */
[----:B------:R-:W-:-:S07]  /*0f50*/  @P4 IADD3 R0, PT, PT, R0, R12, RZ ;  /* 0x0000000c00004210 */ /* 0x000fce0007ffe0ff */
.L_x_2:
[----:B------:R-:W-:Y:S05]  /*0f60*/  BRA.U UP1, `(.L_x_3) ;  /* 0x0000000101787547 */ /* 0x000fea000b800000 */
[----:B------:R-:W0:Y:S01]  /*0f70*/  LDCU UR6, c[0x0][0x394] ;  /* 0x00007280ff0677ac */ /* 0x000e220008000800 */
[----:B------:R-:W-:-:S05]  /*0f80*/  IADD3 R15, PT, PT, R4, UR4, RZ ;  /* 0x00000004040f7c10 */ /* 0x000fca000fffe0ff */
[C---:B------:R-:W-:Y:S01]  /*0f90*/  VIADD R14, R15.reuse, 0x1 ;  /* 0x000000010f0e7836 */ /* 0x040fe20000000000 */
[----:B0-----:R-:W-:-:S04]  /*0fa0*/  ISETP.GE.AND P1, PT, R15, UR6, PT ;  /* 0x000000060f007c0c */ /* 0x001fc8000bf26270 */
[C---:B------:R-:W-:Y:S02]  /*0fb0*/  ISETP.GE.AND P2, PT, R14.reuse, UR6, PT ;  /* 0x000000060e007c0c */ /* 0x040fe4000bf46270 */
[----:B------:R-:W-:Y:S02]  /*0fc0*/  ISETP.GT.AND P1, PT, R15, -0x1, !P1 ;  /* 0xffffffff0f00780c */ /* 0x000fe40004f24270 */
[----:B------:R-:W-:Y:S02]  /*0fd0*/  ISETP.GT.AND P2, PT, R14, -0x1, !P2 ;  /* 0xffffffff0e00780c */ /* 0x000fe40005744270 */
[----:B------:R-:W-:Y:S02]  /*0fe0*/  PLOP3.LUT P1, PT, P0, P1, PT, 0x80, 0x8 ;  /* 0x000000000008781c */ /* 0x000fe40000723070 */
[----:B------:R-:W-:-:S11]  /*0ff0*/  PLOP3.LUT P2, PT, P0, P2, PT, 0x80, 0x8 ;  /* 0x000000000008781c */ /* 0x000fd60000745070 */
[----:B------:R-:W0:Y:S01]  /*1000*/  @P1 LDC.64 R12, c[0x0][0x380] ;  /* 0x0000e000ff0c1b82 */ /* 0x000e220000000a00 */
[----:B------:R-:W-:-:S07]  /*1010*/  @P1 IMAD R15, R15, R16, R17 ;  /* 0x000000100f0f1224 */ /* 0x000fce00078e0211 */
[----:B------:R-:W1:Y:S01]  /*1020*/  @P2 LDC.64 R10, c[0x0][0x380] ;  /* 0x0000e000ff0a2b82 */ /* 0x000e620000000a00 */
[----:B0-----:R-:W-:-:S04]  /*1030*/  @P1 IMAD.WIDE R12, R15, 0x3, R12 ;  /* 0x000000030f0c1825 */ /* 0x001fc800078e020c */
[----:B------:R-:W-:Y:S01]  /*1040*/  @P2 IMAD R15, R14, R16, R17 ;  /* 0x000000100e0f2224 */ /* 0x000fe200078e0211 */
[----:B------:R-:W2:Y:S03]  /*1050*/  @P1 LDG.E.U8 R19, desc[UR10][R12.64+0x2] ;  /* 0x0000020a0c131981 */ /* 0x000ea6000c1e1100 */
[----:B-1----:R-:W-:Y:S01]  /*1060*/  @P2 IMAD.WIDE R10, R15, 0x3, R10 ;  /* 0x000000030f0a2825 */ /* 0x002fe200078e020a */
[----:B------:R-:W3:Y:S04]  /*1070*/  @P1 LDG.E.U8 R14, desc[UR10][R12.64] ;  /* 0x0000000a0c0e1981 */ /* 0x000ee8000c1e1100 */
[----:B------:R-:W4:Y:S04]  /*1080*/  @P1 LDG.E.U8 R15, desc[UR10][R12.64+0x1] ;  /* 0x0000010a0c0f1981 */ /* 0x000f28000c1e1100 */
[----:B------:R-:W5:Y:S04]  /*1090*/  @P2 LDG.E.U8 R18, desc[UR10][R10.64] ;  /* 0x0000000a0a122981 */ /* 0x000f68000c1e1100 */
[----:B------:R-:W5:Y:S04]  /*10a0*/  @P2 LDG.E.U8 R21, desc[UR10][R10.64+0x1] ;  /* 0x0000010a0a152981 */ /* 0x000f68000c1e1100 */
[----:B------:R-:W5:Y:S01]  /*10b0*/  @P2 LDG.E.U8 R23, desc[UR10][R10.64+0x2] ;  /* 0x0000020a0a172981 */ /* 0x000f62000c1e1100 */
[----:B------:R-:W-:Y:S01]  /*10c0*/  @P1 VIADD R9, R9, 0x1 ;  /* 0x0000000109091836 */ /* 0x000fe20000000000 */
[----:B------:R-:W-:-:S03]  /*10d0*/  UIADD3 UR4, UPT, UPT, UR4, 0x2, URZ ;  /* 0x0000000204047890 */ /* 0x000fc6000fffe0ff */
[----:B------:R-:W-:Y:S01]  /*10e0*/  @P2 VIADD R9, R9, 0x1 ;  /* 0x0000000109092836 */ /* 0x000fe20000000000 */
[----:B--2---:R-:W-:Y:S02]  /*10f0*/  @P1 IADD3 R0, PT, PT, R0, R19, RZ ;  /* 0x0000001300001210 */ /* 0x004fe40007ffe0ff */
[----:B---3--:R-:W-:Y:S01]  /*1100*/  @P1 IADD3 R3, PT, PT, R3, R14, RZ ;  /* 0x0000000e03031210 */ /* 0x008fe20007ffe0ff */
[----:B----4-:R-:W-:-:S03]  /*1110*/  @P1 IMAD.IADD R2, R2, 0x1, R15 ;  /* 0x0000000102021824 */ /* 0x010fc600078e020f */
[----:B-----5:R-:W-:Y:S01]  /*1120*/  @P2 IADD3 R3, PT, PT, R3, R18, RZ ;  /* 0x0000001203032210 */ /* 0x020fe20007ffe0ff */
[----:B------:R-:W-:Y:S01]  /*1130*/  @P2 IMAD.IADD R2, R2, 0x1, R21 ;  /* 0x0000000102022824 */ /* 0x000fe200078e0215 */
[----:B------:R-:W-:-:S07]  /*1140*/  @P2 IADD3 R0, PT, PT, R0, R23, RZ ;  /* 0x0000001700002210 */ /* 0x000fce0007ffe0ff */
.L_x_3:
[----:B------:R-:W-:Y:S01]  /*1150*/  IADD3 R12, PT, PT, R4, UR4, RZ ;  /* 0x00000004040c7c10 */ /* 0x000fe2000fffe0ff */
[----:B------:R-:W-:Y:S03]  /*1160*/  BSSY.RECONVERGENT B0, `(.L_x_4) ;  /* 0x000000f000007945 */ /* 0x000fe60003800200 */
[----:B------:R-:W-:-:S04]  /*1170*/  ISETP.GE.AND P1, PT, R12, UR12, PT ;  /* 0x0000000c0c007c0c */ /* 0x000fc8000bf26270 */
[----:B------:R-:W-:-:S04]  /*1180*/  ISETP.GT.AND P1, PT, R12, -0x1, !P1 ;  /* 0xffffffff0c00780c */ /* 0x000fc80004f24270 */
[----:B------:R-:W-:-:S13]  /*1190*/  PLOP3.LUT P1, PT, P0, P1, PT, 0x80, 0x8 ;  /* 0x000000000008781c */ /* 0x000fda0000723070 */
[----:B------:R-:W-:Y:S05]  /*11a0*/  @!P1 BRA `(.L_x_5) ;  /* 0x0000000000289947 */ /* 0x000fea0003800000 */
[----:B------:R-:W0:Y:S01]  /*11b0*/  LDC.64 R10, c[0x0][0x380] ;  /* 0x0000e000ff0a7b82 */ /* 0x000e220000000a00 */
[----:B------:R-:W-:-:S04]  /*11c0*/  IMAD R17, R12, R16, R17 ;  /* 0x000000100c117224 */ /* 0x000fc800078e0211 */
[----:B0-----:R-:W-:-:S05]  /*11d0*/  IMAD.WIDE R10, R17, 0x3, R10 ;  /* 0x00000003110a7825 */ /* 0x001fca00078e020a */
[----:B------:R-:W2:Y:S04]  /*11e0*/  LDG.E.U8 R12, desc[UR10][R10.64] ;  /* 0x0000000a0a0c7981 */ /* 0x000ea8000c1e1100 */
[----:B------:R-:W3:Y:S04]  /*11f0*/  LDG.E.U8 R13, desc[UR10][R10.64+0x1] ;  /* 0x0000010a0a0d7981 */ /* 0x000ee8000c1e1100 */
[----:B------:R-:W4:Y:S01]  /*1200*/  LDG.E.U8 R15, desc[UR10][R10.64+0x2] ;  /* 0x0000020a0a0f7981 */ /* 0x000f22000c1e1100 */
[----:B------:R-:W-:Y:S01]  /*1210*/  IADD3 R9, PT, PT, R9, 0x1, RZ ;  /* 0x0000000109097810 */ /* 0x000fe20007ffe0ff */
[----:B--2---:R-:W-:Y:S01]  /*1220*/  IMAD.IADD R3, R3, 0x1, R12 ;  /* 0x0000000103037824 */ /* 0x004fe200078e020c */
[----:B---3--:R-:W-:Y:S01]  /*1230*/  IADD3 R2, PT, PT, R2, R13, RZ ;  /* 0x0000000d02027210 */ /* 0x008fe20007ffe0ff */
[----:B----4-:R-:W-:-:S07]  /*1240*/  IMAD.IADD R0, R0, 0x1, R15 ;  /* 0x0000000100007824 */ /* 0x010fce00078e020f */
.L_x_5:
[----:B------:R-:W-:Y:S05]  /*1250*/  BSYNC.RECONVERGENT B0 ;  /* 0x0000000000007941 */ /* 0x000fea0003800200 */
.L_x_4:
[----:B------:R-:W-:Y:S02]  /*1260*/  UISETP.NE.AND UP0, UPT, UR5, UR9, UPT ;  /* 0x000000090500728c */ /* 0x000fe4000bf05270 */
[----:B------:R-:W-:-:S07]  /*1270*/  UIADD3 UR4, UPT, UPT, UR5, 0x1, URZ ;  /* 0x0000000105047890 */ /* 0x000fce000fffe0ff */
[----:B------:R-:W-:Y:S01]  /*1280*/  UMOV UR5, UR4 ;  /* 0x0000000400057c82 */ /* 0x000fe20008000000 */
[----:B------:R-:W-:Y:S05]  /*1290*/  BRA.U UP0, `(.L_x_6) ;  /* 0xffffffed00c47547 */ /* 0x000fea000b83ffff */
[----:B------:R-:W-:Y:S01]  /*12a0*/  IABS R8, R9 ;  /* 0x0000000900087213 */ /* 0x000fe20000000000 */
[----:B------:R-:W-:Y:S01]  /*12b0*/  IMAD R5, R4, R16, R5 ;  /* 0x0000001004057224 */ /* 0x000fe200078e0205 */
[----:B------:R-:W-:Y:S02]  /*12c0*/  IABS R13, R3 ;  /* 0x00000003000d7213 */ /* 0x000fe40000000000 */
[----:B------:R-:W0:Y:S01]  /*12d0*/  I2F.RP R10, R8 ;  /* 0x00000008000a7306 */ /* 0x000e220000209400 */
[-C--:B------:R-:W-:Y:S02]  /*12e0*/  IABS R12, R9.reuse ;  /* 0x00000009000c7213 */ /* 0x080fe40000000000 */
[----:B------:R-:W-:Y:S02]  /*12f0*/  IABS R14, R0 ;  /* 0x00000000000e7213 */ /* 0x000fe40000000000 */
[----:B------:R-:W-:Y:S02]  /*1300*/  IADD3 R15, PT, PT, RZ, -R12, RZ ;  /* 0x8000000cff0f7210 */ /* 0x000fe40007ffe0ff */
[----:B------:R-:W-:-:S02]  /*1310*/  LOP3.LUT R3, R3, R9, RZ, 0x3c, !PT ;  /* 0x0000000903037212 */ /* 0x000fc400078e3cff */
[----:B------:R-:W-:Y:S02]  /*1320*/  LOP3.LUT R0, R0, R9, RZ, 0x3c, !PT ;  /* 0x0000000900007212 */ /* 0x000fe400078e3cff */
[----:B------:R-:W-:Y:S01]  /*1330*/  ISETP.GE.AND P4, PT, R3, RZ, PT ;  /* 0x000000ff0300720c */ /* 0x000fe20003f86270 */
[----:B0-----:R-:W0:Y:S02]  /*1340*/  MUFU.RCP R10, R10 ;  /* 0x0000000a000a7308 */ /* 0x001e240000001000 */
[----:B0-----:R-:W-:-:S06]  /*1350*/  VIADD R6, R10, 0xffffffe ;  /* 0x0ffffffe0a067836 */ /* 0x001fcc0000000000 */
[----:B------:R0:W1:Y:S02]  /*1360*/  F2I.FTZ.U32.TRUNC.NTZ R7, R6 ;  /* 0x0000000600077305 */ /* 0x000064000021f000 */
[----:B0-----:R-:W-:Y:S01]  /*1370*/  IMAD.MOV.U32 R6, RZ, RZ, RZ ;  /* 0x000000ffff067224 */ /* 0x001fe200078e00ff */
[----:B-1----:R-:W-:-:S05]  /*1380*/  IADD3 R11, PT, PT, RZ, -R7, RZ ;  /* 0x80000007ff0b7210 */ /* 0x002fca0007ffe0ff */
[----:B------:R-:W-:-:S04]  /*1390*/  IMAD R11, R11, R8, RZ ;  /* 0x000000080b0b7224 */ /* 0x000fc800078e02ff */
[----:B------:R-:W-:Y:S01]  /*13a0*/  IMAD.HI.U32 R7, R7, R11, R6 ;  /* 0x0000000b07077227 */ /* 0x000fe200078e0006 */
[----:B------:R-:W-:Y:S02]  /*13b0*/  IABS R6, R2 ;  /* 0x0000000200067213 */ /* 0x000fe40000000000 */
[----:B------:R-:W-:-:S03]  /*13c0*/  LOP3.LUT R2, R2, R9, RZ, 0x3c, !PT ;  /* 0x0000000902027212 */ /* 0x000fc600078e3cff */
[----:B------:R-:W-:-:S04]  /*13d0*/  IMAD.HI.U32 R10, R7, R13, RZ ;  /* 0x0000000d070a7227 */ /* 0x000fc800078e00ff */
[----:B------:R-:W-:-:S04]  /*13e0*/  IMAD.HI.U32 R11, R7, R6, RZ ;  /* 0x00000006070b7227 */ /* 0x000fc800078e00ff */
[----:B------:R-:W-:-:S04]  /*13f0*/  IMAD.HI.U32 R12, R7, R14, RZ ;  /* 0x0000000e070c7227 */ /* 0x000fc800078e00ff */
[-C--:B------:R-:W-:Y:S02]  /*1400*/  IMAD R7, R10, R15.reuse, R13 ;  /* 0x0000000f0a077224 */ /* 0x080fe400078e020d */
[-C--:B------:R-:W-:Y:S02]  /*1410*/  IMAD R13, R11, R15.reuse, R6 ;  /* 0x0000000f0b0d7224 */ /* 0x080fe400078e0206 */
[----:B------:R-:W-:Y:S01]  /*1420*/  IMAD R15, R12, R15, R14 ;  /* 0x0000000f0c0f7224 */ /* 0x000fe200078e020e */
[C---:B------:R-:W-:Y:S02]  /*1430*/  ISETP.GT.U32.AND P5, PT, R8.reuse, R7, PT ;  /* 0x000000070800720c */ /* 0x040fe40003fa4070 */
[C---:B------:R-:W-:Y:S02]  /*1440*/  ISETP.GT.U32.AND P6, PT, R8.reuse, R13, PT ;  /* 0x0000000d0800720c */ /* 0x040fe40003fc4070 */
[----:B------:R-:W-:-:S09]  /*1450*/  ISETP.GT.U32.AND P0, PT, R8, R15, PT ;  /* 0x0000000f0800720c */ /* 0x000fd20003f04070 */
[--C-:B------:R-:W-:Y:S01]  /*1460*/  @!P5 IMAD.IADD R7, R7, 0x1, -R8.reuse ;  /* 0x000000010707d824 */ /* 0x100fe200078e0a08 */
[----:B------:R-:W-:Y:S01]  /*1470*/  @!P5 IADD3 R10, PT, PT, R10, 0x1, RZ ;  /* 0x000000010a0ad810 */ /* 0x000fe20007ffe0ff */
[----:B------:R-:W-:Y:S01]  /*1480*/  @!P6 VIADD R11, R11, 0x1 ;  /* 0x000000010b0be836 */ /* 0x000fe20000000000 */
[-C--:B------:R-:W-:Y:S01]  /*1490*/  @!P6 IADD3 R13, PT, PT, R13, -R8.reuse, RZ ;  /* 0x800000080d0de210 */ /* 0x080fe20007ffe0ff */
[----:B------:R-:W-:Y:S01]  /*14a0*/  @!P0 IMAD.IADD R15, R15, 0x1, -R8 ;  /* 0x000000010f0f8824 */ /* 0x000fe200078e0a08 */
[-C--:B------:R-:W-:Y:S02]  /*14b0*/  ISETP.GE.U32.AND P1, PT, R7, R8.reuse, PT ;  /* 0x000000080700720c */ /* 0x080fe40003f26070 */
[-C--:B------:R-:W-:Y:S01]  /*14c0*/  ISETP.GE.U32.AND P2, PT, R13, R8.reuse, PT ;  /* 0x000000080d00720c */ /* 0x080fe20003f46070 */
[----:B------:R-:W0:Y:S01]  /*14d0*/  LDC.64 R6, c[0x0][0x388] ;  /* 0x0000e200ff067b82 */ /* 0x000e220000000a00 */
[----:B------:R-:W-:Y:S02]  /*14e0*/  ISETP.GE.U32.AND P3, PT, R15, R8, PT ;  /* 0x000000080f00720c */ /* 0x000fe40003f66070 */
[----:B------:R-:W-:-:S02]  /*14f0*/  ISETP.GE.AND P5, PT, R2, RZ, PT ;  /* 0x000000ff0200720c */ /* 0x000fc40003fa6270 */
[----:B------:R-:W-:Y:S02]  /*1500*/  ISETP.GE.AND P6, PT, R0, RZ, PT ;  /* 0x000000ff0000720c */ /* 0x000fe40003fc6270 */
[----:B------:R-:W-:Y:S02]  /*1510*/  @!P0 IADD3 R12, PT, PT, R12, 0x1, RZ ;  /* 0x000000010c0c8810 */ /* 0x000fe40007ffe0ff */
[----:B------:R-:W-:Y:S01]  /*1520*/  ISETP.NE.AND P0, PT, R9, RZ, PT ;  /* 0x000000ff0900720c */ /* 0x000fe20003f05270 */
[----:B------:R-:W-:Y:S01]  /*1530*/  @P1 VIADD R10, R10, 0x1 ;  /* 0x000000010a0a1836 */ /* 0x000fe20000000000 */
[----:B------:R-:W-:Y:S02]  /*1540*/  LOP3.LUT R9, RZ, R9, RZ, 0x33, !PT ;  /* 0x00000009ff097212 */ /* 0x000fe400078e33ff */
[----:B------:R-:W-:Y:S01]  /*1550*/  @P2 IADD3 R11, PT, PT, R11, 0x1, RZ ;  /* 0x000000010b0b2810 */ /* 0x000fe20007ffe0ff */
[----:B------:R-:W-:Y:S01]  /*1560*/  @P3 VIADD R12, R12, 0x1 ;  /* 0x000000010c0c3836 */ /* 0x000fe20000000000 */
[----:B------:R-:W-:-:S03]  /*1570*/  @!P4 IADD3 R10, PT, PT, -R10, RZ, RZ ;  /* 0x000000ff0a0ac210 */ /* 0x000fc60007ffe1ff */
[----:B------:R-:W-:Y:S01]  /*1580*/  @!P5 IMAD.MOV R11, RZ, RZ, -R11 ;  /* 0x000000ffff0bd224 */ /* 0x000fe200078e0a0b */
[----:B------:R-:W-:Y:S02]  /*1590*/  @!P6 IADD3 R12, PT, PT, -R12, RZ, RZ ;  /* 0x000000ff0c0ce210 */ /* 0x000fe40007ffe1ff */
[C---:B------:R-:W-:Y:S02]  /*15a0*/  SEL R3, R9.reuse, R10, !P0 ;  /* 0x0000000a09037207 */ /* 0x040fe40004000000 */
[----:B------:R-:W-:Y:S01]  /*15b0*/  SEL R11, R9, R11, !P0 ;  /* 0x0000000b090b7207 */ /* 0x000fe20004000000 */
[----:B0-----:R-:W-:Y:S01]  /*15c0*/  IMAD.WIDE R6, R5, 0x3, R6 ;  /* 0x0000000305067825 */ /* 0x001fe200078e0206 */
[----:B------:R-:W-:-:S04]  /*15d0*/  SEL R9, R9, R12, !P0 ;  /* 0x0000000c09097207 */ /* 0x000fc80004000000 */
[----:B------:R-:W-:Y:S04]  /*15e0*/  STG.E.U8 desc[UR10][R6.64], R3 ;  /* 0x0000000306007986 */ /* 0x000fe8000c10110a */
[----:B------:R-:W-:Y:S04]  /*15f0*/  STG.E.U8 desc[UR10][R6.64+0x1], R11 ;  /* 0x0000010b06007986 */ /* 0x000fe8000c10110a */
[----:B------:R-:W-:Y:S01]  /*1600*/  STG.E.U8 desc[UR10][R6.64+0x2], R9 ;  /* 0x0000020906007986 */ /* 0x000fe2000c10110a */
[----:B------:R-:W-:Y:S05]  /*1610*/  EXIT ;  /* 0x000000000000794d */ /* 0x000fea0003800000 */
.L_x_7:
[----:B------:R-:W-:-:S00]  /*1620*/  BRA `(.L_x_7) ;  /* 0xfffffffc00fc7947 */ /* 0x000fc0000383ffff */
[----:B------:R-:W-:-:S00]  /*1630*/  NOP ;  /* 0x0000000000007918 */ /* 0x000fc00000000000 */
        /* <DEDUP_REMOVED lines=12> */
.L_x_9:


//--------------------- .text._Z15grayscaleKernelP5PixelS0_ii --------------------------
	.section	.text._Z15grayscaleKernelP5PixelS0_ii,"ax",@progbits
	.align	128
        .global         _Z15grayscaleKernelP5PixelS0_ii
        .type           _Z15grayscaleKernelP5PixelS0_ii,@function
        .size           _Z15grayscaleKernelP5PixelS0_ii,(.L_x_10 - _Z15grayscaleKernelP5PixelS0_ii)
        .other          _Z15grayscaleKernelP5PixelS0_ii,@"STO_CUDA_ENTRY STV_DEFAULT"
_Z15grayscaleKernelP5PixelS0_ii:
.text._Z15grayscaleKernelP5PixelS0_ii:
        /* <DEDUP_REMOVED lines=13> */
[----:B------:R-:W0:Y:S01]  /*00d0*/  LDC.64 R2, c[0x0][0x380] ;  /* 0x0000e000ff027b82 */ /* 0x000e220000000a00 */
[----:B------:R-:W1:Y:S01]  /*00e0*/  LDCU.64 UR4, c[0x0][0x358] ;  /* 0x00006b00ff0477ac */ /* 0x000e620008000a00 */
[----:B------:R-:W-:-:S04]  /*00f0*/  IMAD R7, R5, UR6, R0 ;  /* 0x0000000605077c24 */ /* 0x000fc8000f8e0200 */
[----:B0-----:R-:W-:-:S05]  /*0100*/  IMAD.WIDE R2, R7, 0x3, R2 ;  /* 0x0000000307027825 */ /* 0x001fca00078e0202 */
[----:B-1----:R-:W2:Y:S04]  /*0110*/  LDG.E.U8 R4, desc[UR4][R2.64+0x1] ;  /* 0x0000010402047981 */ /* 0x002ea8000c1e1100 */
[----:B------:R-:W3:Y:S04]  /*0120*/  LDG.E.U8 R0, desc[UR4][R2.64] ;  /* 0x0000000402007981 */ /* 0x000ee8000c1e1100 */
[----:B------:R-:W4:Y:S01]  /*0130*/  LDG.E.U8 R8, desc[UR4][R2.64+0x2] ;  /* 0x0000020402087981 */ /* 0x000f22000c1e1100 */
[----:B--2---:R-:W-:Y:S02]  /*0140*/  I2FP.F32.U32 R6, R4 ;  /* 0x0000000400067245 */ /* 0x004fe40000201000 */
[----:B------:R-:W0:Y:S01]  /*0150*/  LDC.64 R4, c[0x0][0x388] ;  /* 0x0000e200ff047b82 */ /* 0x000e220000000a00 */
[----:B---3--:R-:W-:-:S02]  /*0160*/  I2FP.F32.U32 R0, R0 ;  /* 0x0000000000007245 */ /* 0x008fc40000201000 */
[----:B------:R-:W-:Y:S01]  /*0170*/  FMUL R9, R6, 0.58700001239776611328 ;  /* 0x3f1645a206097820 */ /* 0x000fe20000400000 */
[----:B----4-:R-:W-:-:S03]  /*0180*/  I2FP.F32.U32 R11, R8 ;  /* 0x00000008000b7245 */ /* 0x010fc60000201000 */
[----:B------:R-:W-:-:S04]  /*0190*/  FFMA R0, R0, 0.29899999499320983887, R9 ;  /* 0x3e99168700007823 */ /* 0x000fc80000000009 */
[----:B------:R-:W-:-:S04]  /*01a0*/  FFMA R0, R11, 0.11400000005960464478, R0 ;  /* 0x3de978d50b007823 */ /* 0x000fc80000000000 */
[----:B------:R-:W1:Y:S01]  /*01b0*/  F2I.U32.TRUNC.NTZ R9, R0 ;  /* 0x0000000000097305 */ /* 0x000e62000020f000 */
[----:B0-----:R-:W-:-:S05]  /*01c0*/  IMAD.WIDE R4, R7, 0x3, R4 ;  /* 0x0000000307047825 */ /* 0x001fca00078e0204 */
[----:B-1----:R-:W-:Y:S04]  /*01d0*/  STG.E.U8 desc[UR4][R4.64], R9 ;  /* 0x0000000904007986 */ /* 0x002fe8000c101104 */
[----:B------:R-:W-:Y:S04]  /*01e0*/  STG.E.U8 desc[UR4][R4.64+0x1], R9 ;  /* 0x0000010904007986 */ /* 0x000fe8000c101104 */
[----:B------:R-:W-:Y:S01]  /*01f0*/  STG.E.U8 desc[UR4][R4.64+0x2], R9 ;  /* 0x0000020904007986 */ /* 0x000fe2000c101104 */
[----:B------:R-:W-:Y:S05]  /*0200*/  EXIT ;  /* 0x000000000000794d */ /* 0x000fea0003800000 */
.L_x_8:
        /* <DEDUP_REMOVED lines=15> */
.L_x_10:


//--------------------- .nv.shared.reserved.0     --------------------------
	.section	.nv.shared.reserved.0,"aw",@nobits
	.weak		__nv_reservedSMEM_offset_0_alias
	.size		__nv_reservedSMEM_offset_0_alias, 0, 64
	.other		__nv_reservedSMEM_offset_0_alias,@"STO_CUDA_RESERVED_SHARED STV_DEFAULT"
__nv_reservedSMEM_offset_0_alias:
	.zero		0
	.zero		64


//--------------------- .nv.constant0._Z10blurKernelP5PixelS0_iii --------------------------
	.section	.nv.constant0._Z10blurKernelP5PixelS0_iii,"a",@progbits
	.sectionflags	@""
	.align	4
.nv.constant0._Z10blurKernelP5PixelS0_iii:
	.zero		924


//--------------------- .nv.constant0._Z15grayscaleKernelP5PixelS0_ii --------------------------
	.section	.nv.constant0._Z15grayscaleKernelP5PixelS0_ii,"a",@progbits
	.sectionflags	@""
	.align	4
.nv.constant0._Z15grayscaleKernelP5PixelS0_ii:
	.zero		920


//--------------------- SYMBOLS --------------------------

	.type		.nv.reservedSmem.offset0,@object
	.size		.nv.reservedSmem.offset0,0x4
